// auto-generated by cutlass_sweep.epilogue — config: {"arch": "sm_100", "cluster_m": 2, "cluster_n": 1, "dtype": "e4m3", "fusion": "relu", "tile_k": 64, "tile_m": 128, "tile_n": 128}
#include "cutlass/cutlass.h"
#include "cutlass/gemm/collective/collective_builder.hpp"
#include "cutlass/gemm/device/gemm_universal_adapter.h"
#include "cutlass/gemm/kernel/gemm_universal.hpp"
#include "cutlass/epilogue/collective/collective_builder.hpp"
#include "cutlass/epilogue/fusion/operations.hpp"
#include "cutlass/epilogue/thread/activation.h"

using Elem = cutlass::float_e4m3_t;
using Acc  = float;
using TileShape    = cute::Shape<cute::_128, cute::_128, cute::_64>;
using ClusterShape = cute::Shape<cute::_2, cute::_1, cute::_1>;
using FusionOp     = cutlass::epilogue::fusion::LinCombEltAct<cutlass::epilogue::thread::ReLU, Elem, Acc>;

using CollectiveEpilogue = typename cutlass::epilogue::collective::CollectiveBuilder<
    cutlass::arch::Sm100, cutlass::arch::OpClassTensorOp,
    TileShape, ClusterShape,
    cutlass::epilogue::collective::EpilogueTileAuto,
    Acc, Acc,
    Elem, cutlass::layout::RowMajor, 128 / cutlass::sizeof_bits<Elem>::value,
    Elem, cutlass::layout::RowMajor, 128 / cutlass::sizeof_bits<Elem>::value,
    cutlass::epilogue::collective::EpilogueScheduleAuto,
    FusionOp
  >::CollectiveOp;

using CollectiveMainloop = typename cutlass::gemm::collective::CollectiveBuilder<
    cutlass::arch::Sm100, cutlass::arch::OpClassTensorOp,
    Elem, cutlass::layout::RowMajor, 128 / cutlass::sizeof_bits<Elem>::value,
    Elem, cutlass::layout::ColumnMajor, 128 / cutlass::sizeof_bits<Elem>::value,
    Acc,
    TileShape, ClusterShape,
    cutlass::gemm::collective::StageCountAutoCarveout<
        static_cast<int>(sizeof(typename CollectiveEpilogue::SharedStorage))>,
    cutlass::gemm::collective::KernelScheduleAuto
  >::CollectiveOp;

using GemmKernel = cutlass::gemm::kernel::GemmUniversal<
    cute::Shape<int,int,int,int>, CollectiveMainloop, CollectiveEpilogue>;
using Gemm = cutlass::gemm::device::GemmUniversalAdapter<GemmKernel>;

auto* _anchor = &cutlass::device_kernel<GemmKernel>;


// ===== COMPILED SASS (sm_100a) =====

	.target	sm_100a

	.elftype	@"ET_EXEC"


//--------------------- .note.nv.tkinfo           --------------------------
	.section	.note.nv.tkinfo,"",@"SHT_NOTE"
	.sectionflags	@"SHF_NOTE_NV_TKINFO"
	.tkinfo
        /*0018*/ 	.word	0x00000002
        /*0030*/ 	.string	""
        /*0030*/ 	.string	"ptxas"
        /*0030*/ 	.string	"Cuda compilation tools, release 13.0, V13.0.88"
        /*0030*/ 	.string	"Build cuda_13.0.r13.0/compiler.36424714_0"
        /*0030*/ 	.string	"-arch sm_100a -m 64 "



//--------------------- .note.nv.cuinfo           --------------------------
	.section	.note.nv.cuinfo,"",@"SHT_NOTE"
	.sectionflags	@"SHF_NOTE_NV_CUINFO"
        /*0018*/ 	.short	0x0002
        /*001a*/ 	.short	0x0064
        /*001c*/ 	.short	0x0082
	.zero		2


//--------------------- .nv.info                  --------------------------
	.section	.nv.info,"",@"SHT_CUDA_INFO"
	.align	4


	//----- nvinfo : EIATTR_REGCOUNT
	.align		4
        /*0000*/ 	.byte	0x04, 0x2f
        /*0002*/ 	.short	(.L_19 - .L_18)
	.align		4
.L_18:
        /*0004*/ 	.word	index@(_ZN7cutlass13device_kernelINS_4gemm6kernel13GemmUniversalIN4cute5tupleIJiiiiEEENS1_10collective13CollectiveMmaINS1_35MainloopSm100TmaUmmaWarpSpecializedILi26ELi2ELi4ENS5_IJNS4_1CILi2EEENSA_ILi1EEESC_EEEEENS5_IJNSA_ILi128EEESF_NSA_ILi64EEEEEENS_12float_e4m3_tENS5_IJlSC_lEEESI_SJ_NS4_8TiledMMAINS4_8MMA_AtomIJNS4_10MMA_TraitsINS4_25SM100_MMA_F8F6F4_2x1SM_SSEJSI_SI_fSF_SF_NS4_17integral_constantINS4_4UMMA5MajorELSQ_0EEESR_NSO_INSP_7ScaleInELSS_0EEEST_EEEEEENS4_6LayoutINS5_IJSC_SC_SC_EEENS5_IJNSA_ILi0EEESY_SY_EEEEENS5_IJNS4_10UnderscoreES11_S11_EEEEENS4_18SM100_TMA_2SM_LOADENS4_14ComposedLayoutINS4_7SwizzleILi2ELi4ELi3EEENS4_18smem_ptr_flag_bitsILi8EEENSW_INS5_IJNSA_ILi8EEESG_EEENS5_IJSG_SC_EEEEEEEvNS4_8identityES14_S1E_vS1F_EENS_8epilogue10collective18CollectiveEpilogueINS1H_23Sm100TmaWarpSpecializedILi2ELi2ELi32ELb0ELb0EEEJNS5_IJSG_SF_SG_EEENS5_IJNSW_ISG_SC_EENSW_INS5_IJNSA_ILi32EEESB_EEENS5_IJSC_SG_EEEEEEEESI_SJ_SI_SJ_NS1H_6fusion15FusionCallbacksIS1L_NS1T_13LinCombEltActINS1H_6thread4ReLuESI_fSI_fLNS_15FloatRoundStyleE2EEES1M_S1S_JEEENS4_5SM1004TMEM4LOAD26SM100_TMEM_LOAD_32dp32b32xENS4_13SM90_TMA_LOADENS15_INS16_ILi1ELi4ELi3EEES19_NSW_INS5_IJS1A_S1O_EEENS5_IJS1O_SC_EEEEEEENS4_39AutoVectorizingCopyWithAssumedAlignmentILi128EEENS4_14SM90_TMA_STOREES2A_S2C_S2C_EEEvvEEEEvNT_6ParamsE)
        /*0008*/ 	.word	0x00000078


	//----- nvinfo : EIATTR_FRAME_SIZE
	.align		4
.L_19:
        /*000c*/ 	.byte	0x04, 0x11
        /*000e*/ 	.short	(.L_21 - .L_20)
	.align		4
.L_20:
        /*0010*/ 	.word	index@($__internal_2_$__cuda_sm10x_tcgen05_guardrail_trap_unallocated_columns_being_dealloced)
        /*0014*/ 	.word	0x00000000


	//----- nvinfo : EIATTR_FRAME_SIZE
	.align		4
.L_21:
        /*0018*/ 	.byte	0x04, 0x11
        /*001a*/ 	.short	(.L_23 - .L_22)
	.align		4
.L_22:
        /*001c*/ 	.word	index@($__internal_1_$__cuda_sm10x_tcgen05_guardrail_trap_phase_invalid_during_alloc)
        /*0020*/ 	.word	0x00000000


	//----- nvinfo : EIATTR_FRAME_SIZE
	.align		4
.L_23:
        /*0024*/ 	.byte	0x04, 0x11
        /*0026*/ 	.short	(.L_25 - .L_24)
	.align		4
.L_24:
        /*0028*/ 	.word	index@($__internal_0_$__cuda_sm10x_tcgen05_guardrail_trap_col_being_dealloced_not_returned_by_alloc)
        /*002c*/ 	.word	0x00000000


	//----- nvinfo : EIATTR_FRAME_SIZE
	.align		4
.L_25:
        /*0030*/ 	.byte	0x04, 0x11
        /*0032*/ 	.short	(.L_27 - .L_26)
	.align		4
.L_26:
        /*0034*/ 	.word	index@(_ZN7cutlass13device_kernelINS_4gemm6kernel13GemmUniversalIN4cute5tupleIJiiiiEEENS1_10collective13CollectiveMmaINS1_35MainloopSm100TmaUmmaWarpSpecializedILi26ELi2ELi4ENS5_IJNS4_1CILi2EEENSA_ILi1EEESC_EEEEENS5_IJNSA_ILi128EEESF_NSA_ILi64EEEEEENS_12float_e4m3_tENS5_IJlSC_lEEESI_SJ_NS4_8TiledMMAINS4_8MMA_AtomIJNS4_10MMA_TraitsINS4_25SM100_MMA_F8F6F4_2x1SM_SSEJSI_SI_fSF_SF_NS4_17integral_constantINS4_4UMMA5MajorELSQ_0EEESR_NSO_INSP_7ScaleInELSS_0EEEST_EEEEEENS4_6LayoutINS5_IJSC_SC_SC_EEENS5_IJNSA_ILi0EEESY_SY_EEEEENS5_IJNS4_10UnderscoreES11_S11_EEEEENS4_18SM100_TMA_2SM_LOADENS4_14ComposedLayoutINS4_7SwizzleILi2ELi4ELi3EEENS4_18smem_ptr_flag_bitsILi8EEENSW_INS5_IJNSA_ILi8EEESG_EEENS5_IJSG_SC_EEEEEEEvNS4_8identityES14_S1E_vS1F_EENS_8epilogue10collective18CollectiveEpilogueINS1H_23Sm100TmaWarpSpecializedILi2ELi2ELi32ELb0ELb0EEEJNS5_IJSG_SF_SG_EEENS5_IJNSW_ISG_SC_EENSW_INS5_IJNSA_ILi32EEESB_EEENS5_IJSC_SG_EEEEEEEESI_SJ_SI_SJ_NS1H_6fusion15FusionCallbacksIS1L_NS1T_13LinCombEltActINS1H_6thread4ReLuESI_fSI_fLNS_15FloatRoundStyleE2EEES1M_S1S_JEEENS4_5SM1004TMEM4LOAD26SM100_TMEM_LOAD_32dp32b32xENS4_13SM90_TMA_LOADENS15_INS16_ILi1ELi4ELi3EEES19_NSW_INS5_IJS1A_S1O_EEENS5_IJS1O_SC_EEEEEEENS4_39AutoVectorizingCopyWithAssumedAlignmentILi128EEENS4_14SM90_TMA_STOREES2A_S2C_S2C_EEEvvEEEEvNT_6ParamsE)
        /*0038*/ 	.word	0x00000000


	//----- nvinfo : EIATTR_MIN_STACK_SIZE
	.align		4
.L_27:
        /*003c*/ 	.byte	0x04, 0x12
        /*003e*/ 	.short	(.L_29 - .L_28)
	.align		4
.L_28:
        /*0040*/ 	.word	index@(_ZN7cutlass13device_kernelINS_4gemm6kernel13GemmUniversalIN4cute5tupleIJiiiiEEENS1_10collective13CollectiveMmaINS1_35MainloopSm100TmaUmmaWarpSpecializedILi26ELi2ELi4ENS5_IJNS4_1CILi2EEENSA_ILi1EEESC_EEEEENS5_IJNSA_ILi128EEESF_NSA_ILi64EEEEEENS_12float_e4m3_tENS5_IJlSC_lEEESI_SJ_NS4_8TiledMMAINS4_8MMA_AtomIJNS4_10MMA_TraitsINS4_25SM100_MMA_F8F6F4_2x1SM_SSEJSI_SI_fSF_SF_NS4_17integral_constantINS4_4UMMA5MajorELSQ_0EEESR_NSO_INSP_7ScaleInELSS_0EEEST_EEEEEENS4_6LayoutINS5_IJSC_SC_SC_EEENS5_IJNSA_ILi0EEESY_SY_EEEEENS5_IJNS4_10UnderscoreES11_S11_EEEEENS4_18SM100_TMA_2SM_LOADENS4_14ComposedLayoutINS4_7SwizzleILi2ELi4ELi3EEENS4_18smem_ptr_flag_bitsILi8EEENSW_INS5_IJNSA_ILi8EEESG_EEENS5_IJSG_SC_EEEEEEEvNS4_8identityES14_S1E_vS1F_EENS_8epilogue10collective18CollectiveEpilogueINS1H_23Sm100TmaWarpSpecializedILi2ELi2ELi32ELb0ELb0EEEJNS5_IJSG_SF_SG_EEENS5_IJNSW_ISG_SC_EENSW_INS5_IJNSA_ILi32EEESB_EEENS5_IJSC_SG_EEEEEEEESI_SJ_SI_SJ_NS1H_6fusion15FusionCallbacksIS1L_NS1T_13LinCombEltActINS1H_6thread4ReLuESI_fSI_fLNS_15FloatRoundStyleE2EEES1M_S1S_JEEENS4_5SM1004TMEM4LOAD26SM100_TMEM_LOAD_32dp32b32xENS4_13SM90_TMA_LOADENS15_INS16_ILi1ELi4ELi3EEES19_NSW_INS5_IJS1A_S1O_EEENS5_IJS1O_SC_EEEEEEENS4_39AutoVectorizingCopyWithAssumedAlignmentILi128EEENS4_14SM90_TMA_STOREES2A_S2C_S2C_EEEvvEEEEvNT_6ParamsE)
        /*0044*/ 	.word	0x00000000
.L_29:


//--------------------- .nv.compat                --------------------------
	.section	.nv.compat,"",@"SHT_CUDA_COMPAT_INFO"
	.align	4
        /*0000*/ 	.byte	0x02, 0x09, 0x01, 0x00, 0x02, 0x02, 0x02, 0x00, 0x02, 0x05, 0x05, 0x00, 0x03, 0x07, 0x01, 0x01
        /*0010*/ 	.byte	0x02, 0x03, 0x01, 0x00, 0x02, 0x06, 0x01, 0x00, 0x04, 0x0b, 0x08, 0x00, 0x09, 0x00, 0x00, 0x00
        /*0020*/ 	.byte	0x00, 0x00, 0x00, 0x00


//--------------------- .nv.info._ZN7cutlass13device_kernelINS_4gemm6kernel13GemmUniversalIN4cute5tupleIJiiiiEEENS1_10collective13CollectiveMmaINS1_35MainloopSm100TmaUmmaWarpSpecializedILi26ELi2ELi4ENS5_IJNS4_1CILi2EEENSA_ILi1EEESC_EEEEENS5_IJNSA_ILi128EEESF_NSA_ILi64EEEEEENS_12float_e4m3_tENS5_IJlSC_lEEESI_SJ_NS4_8TiledMMAINS4_8MMA_AtomIJNS4_10MMA_TraitsINS4_25SM100_MMA_F8F6F4_2x1SM_SSEJSI_SI_fSF_SF_NS4_17integral_constantINS4_4UMMA5MajorELSQ_0EEESR_NSO_INSP_7ScaleInELSS_0EEEST_EEEEEENS4_6LayoutINS5_IJSC_SC_SC_EEENS5_IJNSA_ILi0EEESY_SY_EEEEENS5_IJNS4_10UnderscoreES11_S11_EEEEENS4_18SM100_TMA_2SM_LOADENS4_14ComposedLayoutINS4_7SwizzleILi2ELi4ELi3EEENS4_18smem_ptr_flag_bitsILi8EEENSW_INS5_IJNSA_ILi8EEESG_EEENS5_IJSG_SC_EEEEEEEvNS4_8identityES14_S1E_vS1F_EENS_8epilogue10collective18CollectiveEpilogueINS1H_23Sm100TmaWarpSpecializedILi2ELi2ELi32ELb0ELb0EEEJNS5_IJSG_SF_SG_EEENS5_IJNSW_ISG_SC_EENSW_INS5_IJNSA_ILi32EEESB_EEENS5_IJSC_SG_EEEEEEEESI_SJ_SI_SJ_NS1H_6fusion15FusionCallbacksIS1L_NS1T_13LinCombEltActINS1H_6thread4ReLuESI_fSI_fLNS_15FloatRoundStyleE2EEES1M_S1S_JEEENS4_5SM1004TMEM4LOAD26SM100_TMEM_LOAD_32dp32b32xENS4_13SM90_TMA_LOADENS15_INS16_ILi1ELi4ELi3EEES19_NSW_INS5_IJS1A_S1O_EEENS5_IJS1O_SC_EEEEEEENS4_39AutoVectorizingCopyWithAssumedAlignmentILi128EEENS4_14SM90_TMA_STOREES2A_S2C_S2C_EEEvvEEEEvNT_6ParamsE --------------------------
	.section	.nv.info._ZN7cutlass13device_kernelINS_4gemm6kernel13GemmUniversalIN4cute5tupleIJiiiiEEENS1_10collective13CollectiveMmaINS1_35MainloopSm100TmaUmmaWarpSpecializedILi26ELi2ELi4ENS5_IJNS4_1CILi2EEENSA_ILi1EEESC_EEEEENS5_IJNSA_ILi128EEESF_NSA_ILi64EEEEEENS_12float_e4m3_tENS5_IJlSC_lEEESI_SJ_NS4_8TiledMMAINS4_8MMA_AtomIJNS4_10MMA_TraitsINS4_25SM100_MMA_F8F6F4_2x1SM_SSEJSI_SI_fSF_SF_NS4_17integral_constantINS4_4UMMA5MajorELSQ_0EEESR_NSO_INSP_7ScaleInELSS_0EEEST_EEEEEENS4_6LayoutINS5_IJSC_SC_SC_EEENS5_IJNSA_ILi0EEESY_SY_EEEEENS5_IJNS4_10UnderscoreES11_S11_EEEEENS4_18SM100_TMA_2SM_LOADENS4_14ComposedLayoutINS4_7SwizzleILi2ELi4ELi3EEENS4_18smem_ptr_flag_bitsILi8EEENSW_INS5_IJNSA_ILi8EEESG_EEENS5_IJSG_SC_EEEEEEEvNS4_8identityES14_S1E_vS1F_EENS_8epilogue10collective18CollectiveEpilogueINS1H_23Sm100TmaWarpSpecializedILi2ELi2ELi32ELb0ELb0EEEJNS5_IJSG_SF_SG_EEENS5_IJNSW_ISG_SC_EENSW_INS5_IJNSA_ILi32EEESB_EEENS5_IJSC_SG_EEEEEEEESI_SJ_SI_SJ_NS1H_6fusion15FusionCallbacksIS1L_NS1T_13LinCombEltActINS1H_6thread4ReLuESI_fSI_fLNS_15FloatRoundStyleE2EEES1M_S1S_JEEENS4_5SM1004TMEM4LOAD26SM100_TMEM_LOAD_32dp32b32xENS4_13SM90_TMA_LOADENS15_INS16_ILi1ELi4ELi3EEES19_NSW_INS5_IJS1A_S1O_EEENS5_IJS1O_SC_EEEEEEENS4_39AutoVectorizingCopyWithAssumedAlignmentILi128EEENS4_14SM90_TMA_STOREES2A_S2C_S2C_EEEvvEEEEvNT_6ParamsE,"",@"SHT_CUDA_INFO"
	.sectionflags	@""
	.align	4


	//----- nvinfo : EIATTR_CUDA_API_VERSION
	.align		4
        /*0000*/ 	.byte	0x04, 0x37
        /*0002*/ 	.short	(.L_31 - .L_30)
.L_30:
        /*0004*/ 	.word	0x00000082


	//----- nvinfo : EIATTR_KPARAM_INFO
	.align		4
.L_31:
        /*0008*/ 	.byte	0x04, 0x17
        /*000a*/ 	.short	(.L_33 - .L_32)
.L_32:
        /*000c*/ 	.word	0x00000000
        /*0010*/ 	.short	0x0000
        /*0012*/ 	.short	0x0000
        /*0014*/ 	.byte	0x00, 0xf0, 0x01, 0x20


	//----- nvinfo : EIATTR_AT_ENTRY_FRAGMENTS
	.align		4
.L_33:
        /*0018*/ 	.byte	0x04, 0x4f
        /*001a*/ 	.short	(.L_35 - .L_34)


	//   ....[0]....
.L_34:
        /*001c*/ 	.word	0x00000007


	//----- nvinfo : EIATTR_RESERVED_SMEM_USED
	.align		4
.L_35:
        /*0020*/ 	.byte	0x01, 0x41
	.zero		2


	//----- nvinfo : EIATTR_SPARSE_MMA_MASK
	.align		4
        /*0024*/ 	.byte	0x03, 0x50
        /*0026*/ 	.short	0x0000


	//----- nvinfo : EIATTR_TCGEN05_2CTA_USED
	.align		4
        /*0028*/ 	.byte	0x01, 0x52
	.zero		2


	//----- nvinfo : EIATTR_MAXREG_COUNT
	.align		4
        /*002c*/ 	.byte	0x03, 0x1b
        /*002e*/ 	.short	0x00ff


	//----- nvinfo : EIATTR_NUM_BARRIERS
	.align		4
        /*0030*/ 	.byte	0x02, 0x4c
        /*0032*/ 	.byte	0x07
	.zero		1


	//----- nvinfo : EIATTR_EXTERNS
	.align		4
        /*0034*/ 	.byte	0x04, 0x0f
        /*0036*/ 	.short	(.L_37 - .L_36)


	//   ....[0]....
	.align		4
.L_36:
        /*0038*/ 	.word	index@(__assertfail)


	//----- nvinfo : EIATTR_MERCURY_ISA_VERSION
	.align		4
.L_37:
        /*003c*/ 	.byte	0x03, 0x5f
        /*003e*/ 	.short	0x0101


	//----- nvinfo : EIATTR_INT_WARP_WIDE_INSTR_OFFSETS
	.align		4
        /*0040*/ 	.byte	0x04, 0x31
        /*0042*/ 	.short	(.L_39 - .L_38)


	//   ....[0]....
.L_38:
        /*0044*/ 	.word	0x00000f90


	//   ....[1]....
        /*0048*/ 	.word	0x00001030


	//   ....[2]....
        /*004c*/ 	.word	0x00002340


	//   ....[3]....
        /*0050*/ 	.word	0x00004d90


	//   ....[4]....
        /*0054*/ 	.word	0x00004dc0


	//   ....[5]....
        /*0058*/ 	.word	0x00004e10


	//   ....[6]....
        /*005c*/ 	.word	0x00005720


	//   ....[7]....
        /*0060*/ 	.word	0x00005740


	//   ....[8]....
        /*0064*/ 	.word	0x00005810


	//   ....[9]....
        /*0068*/ 	.word	0x000059d0


	//   ....[10]....
        /*006c*/ 	.word	0x000059e0


	//   ....[11]....
        /*0070*/ 	.word	0x00005b70


	//----- nvinfo : EIATTR_COOP_GROUP_MASK_REGIDS
	.align		4
.L_39:
        /*0074*/ 	.byte	0x04, 0x29
        /*0076*/ 	.short	(.L_41 - .L_40)


	//   ....[0]....
.L_40:
        /*0078*/ 	.word	0xffffffff


	//   ....[1]....
        /*007c*/ 	.word	0xffffffff


	//   ....[2]....
        /*0080*/ 	.word	0xffffffff


	//   ....[3]....
        /*0084*/ 	.word	0xffffffff


	//   ....[4]....
        /*0088*/ 	.word	0xffffffff


	//   ....[5]....
        /*008c*/ 	.word	0xffffffff


	//   ....[6]....
        /*0090*/ 	.word	0xffffffff


	//   ....[7]....
        /*0094*/ 	.word	0xffffffff


	//   ....[8]....
        /*0098*/ 	.word	0xffffffff


	//   ....[9]....
        /*009c*/ 	.word	0xffffffff


	//   ....[10]....
        /*00a0*/ 	.word	0xffffffff


	//   ....[11]....
        /*00a4*/ 	.word	0xffffffff


	//   ....[12]....
        /*00a8*/ 	.word	0xffffffff


	//   ....[13]....
        /*00ac*/ 	.word	0xffffffff


	//----- nvinfo : EIATTR_COOP_GROUP_INSTR_OFFSETS
	.align		4
.L_41:
        /*00b0*/ 	.byte	0x04, 0x28
        /*00b2*/ 	.short	(.L_43 - .L_42)


	//   ....[0]....
.L_42:
        /*00b4*/ 	.word	0x000000c0


	//   ....[1]....
        /*00b8*/ 	.word	0x000004d0


	//   ....[2]....
        /*00bc*/ 	.word	0x00000940


	//   ....[3]....
        /*00c0*/ 	.word	0x00000a90


	//   ....[4]....
        /*00c4*/ 	.word	0x00000b80


	//   ....[5]....
        /*00c8*/ 	.word	0x00000ce0


	//   ....[6]....
        /*00cc*/ 	.word	0x00000e70


	//   ....[7]....
        /*00d0*/ 	.word	0x000010b0


	//   ....[8]....
        /*00d4*/ 	.word	0x00002220


	//   ....[9]....
        /*00d8*/ 	.word	0x00003c60


	//   ....[10]....
        /*00dc*/ 	.word	0x00004130


	//   ....[11]....
        /*00e0*/ 	.word	0x00004160


	//   ....[12]....
        /*00e4*/ 	.word	0x00004ca0


	//   ....[13]....
        /*00e8*/ 	.word	0x00004eb0


	//----- nvinfo : EIATTR_VRC_CTA_INIT_COUNT
	.align		4
.L_43:
        /*00ec*/ 	.byte	0x02, 0x4a
        /*00ee*/ 	.byte	0x80
	.zero		1


	//----- nvinfo : EIATTR_SYSCALL_OFFSETS
	.align		4
        /*00f0*/ 	.byte	0x04, 0x46
        /*00f2*/ 	.short	(.L_45 - .L_44)


	//   ....[0]....
.L_44:
        /*00f4*/ 	.word	0x000065d0


	//   ....[1]....
        /*00f8*/ 	.word	0x00006710


	//   ....[2]....
        /*00fc*/ 	.word	0x00006f60


	//   ....[3]....
        /*0100*/ 	.word	0x00007d40


	//----- nvinfo : EIATTR_MBARRIER_INSTR_OFFSETS
	.align		4
.L_45:
        /*0104*/ 	.byte	0x04, 0x39
        /*0106*/ 	.short	(.L_47 - .L_46)


	//   ....[0]....
.L_46:
        /*0108*/ 	.word	0x000005e0
        /*010c*/ 	.word	0x000000ff
        /*0110*/ 	.word	0x00000000
        /*0114*/ 	.short	0x0100
        /*0116*/ 	.byte	0x08
	.zero		1


	//   ....[1]....
        /*0118*/ 	.word	0x000005f0
        /*011c*/ 	.word	0x000000ff
        /*0120*/ 	.word	0x000000d0
        /*0124*/ 	.short	0x0100
        /*0126*/ 	.byte	0x08
	.zero		1


	//   ....[2]....
        /*0128*/ 	.word	0x00000600
        /*012c*/ 	.word	0x000000ff
        /*0130*/ 	.word	0x00000008
        /*0134*/ 	.short	0x0100
        /*0136*/ 	.byte	0x08
	.zero		1


	//   ....[3]....
        /*0138*/ 	.word	0x00000610
        /*013c*/ 	.word	0x000000ff
        /*0140*/ 	.word	0x000000d8
        /*0144*/ 	.short	0x0100
        /*0146*/ 	.byte	0x08
	.zero		1


	//   ....[4]....
        /*0148*/ 	.word	0x00000620
        /*014c*/ 	.word	0x000000ff
        /*0150*/ 	.word	0x00000010
        /*0154*/ 	.short	0x0100
        /*0156*/ 	.byte	0x08
	.zero		1


	//   ....[5]....
        /*0158*/ 	.word	0x00000630
        /*015c*/ 	.word	0x000000ff
        /*0160*/ 	.word	0x000000e0
        /*0164*/ 	.short	0x0100
        /*0166*/ 	.byte	0x08
	.zero		1


	//   ....[6]....
        /*0168*/ 	.word	0x00000640
        /*016c*/ 	.word	0x000000ff
        /*0170*/ 	.word	0x00000018
        /*0174*/ 	.short	0x0100
        /*0176*/ 	.byte	0x08
	.zero		1


	//   ....[7]....
        /*0178*/ 	.word	0x00000650
        /*017c*/ 	.word	0x000000ff
        /*0180*/ 	.word	0x000000e8
        /*0184*/ 	.short	0x0100
        /*0186*/ 	.byte	0x08
	.zero		1


	//   ....[8]....
        /*0188*/ 	.word	0x00000660
        /*018c*/ 	.word	0x000000ff
        /*0190*/ 	.word	0x00000020
        /*0194*/ 	.short	0x0100
        /*0196*/ 	.byte	0x08
	.zero		1


	//   ....[9]....
        /*0198*/ 	.word	0x00000670
        /*019c*/ 	.word	0x000000ff
        /*01a0*/ 	.word	0x000000f0
        /*01a4*/ 	.short	0x0100
        /*01a6*/ 	.byte	0x08
	.zero		1


	//   ....[10]....
        /*01a8*/ 	.word	0x00000680
        /*01ac*/ 	.word	0x000000ff
        /*01b0*/ 	.word	0x00000028
        /*01b4*/ 	.short	0x0100
        /*01b6*/ 	.byte	0x08
	.zero		1


	//   ....[11]....
        /*01b8*/ 	.word	0x00000690
        /*01bc*/ 	.word	0x000000ff
        /*01c0*/ 	.word	0x000000f8
        /*01c4*/ 	.short	0x0100
        /*01c6*/ 	.byte	0x08
	.zero		1


	//   ....[12]....
        /*01c8*/ 	.word	0x000006a0
        /*01cc*/ 	.word	0x000000ff
        /*01d0*/ 	.word	0x00000030
        /*01d4*/ 	.short	0x0100
        /*01d6*/ 	.byte	0x08
	.zero		1


	//   ....[13]....
        /*01d8*/ 	.word	0x000006b0
        /*01dc*/ 	.word	0x000000ff
        /*01e0*/ 	.word	0x00000100
        /*01e4*/ 	.short	0x0100
        /*01e6*/ 	.byte	0x08
	.zero		1


	//   ....[14]....
        /*01e8*/ 	.word	0x000006c0
        /*01ec*/ 	.word	0x000000ff
        /*01f0*/ 	.word	0x00000038
        /*01f4*/ 	.short	0x0100
        /*01f6*/ 	.byte	0x08
	.zero		1


	//   ....[15]....
        /*01f8*/ 	.word	0x000006d0
        /*01fc*/ 	.word	0x000000ff
        /*0200*/ 	.word	0x00000108
        /*0204*/ 	.short	0x0100
        /*0206*/ 	.byte	0x08
	.zero		1


	//   ....[16]....
        /*0208*/ 	.word	0x000006e0
        /*020c*/ 	.word	0x000000ff
        /*0210*/ 	.word	0x00000040
        /*0214*/ 	.short	0x0100
        /*0216*/ 	.byte	0x08
	.zero		1


	//   ....[17]....
        /*0218*/ 	.word	0x000006f0
        /*021c*/ 	.word	0x000000ff
        /*0220*/ 	.word	0x00000110
        /*0224*/ 	.short	0x0100
        /*0226*/ 	.byte	0x08
	.zero		1


	//   ....[18]....
        /*0228*/ 	.word	0x00000700
        /*022c*/ 	.word	0x000000ff
        /*0230*/ 	.word	0x00000048
        /*0234*/ 	.short	0x0100
        /*0236*/ 	.byte	0x08
	.zero		1


	//   ....[19]....
        /*0238*/ 	.word	0x00000710
        /*023c*/ 	.word	0x000000ff
        /*0240*/ 	.word	0x00000118
        /*0244*/ 	.short	0x0100
        /*0246*/ 	.byte	0x08
	.zero		1


	//   ....[20]....
        /*0248*/ 	.word	0x00000720
        /*024c*/ 	.word	0x000000ff
        /*0250*/ 	.word	0x00000050
        /*0254*/ 	.short	0x0100
        /*0256*/ 	.byte	0x08
	.zero		1


	//   ....[21]....
        /*0258*/ 	.word	0x00000730
        /*025c*/ 	.word	0x000000ff
        /*0260*/ 	.word	0x00000120
        /*0264*/ 	.short	0x0100
        /*0266*/ 	.byte	0x08
	.zero		1


	//   ....[22]....
        /*0268*/ 	.word	0x00000740
        /*026c*/ 	.word	0x000000ff
        /*0270*/ 	.word	0x00000058
        /*0274*/ 	.short	0x0100
        /*0276*/ 	.byte	0x08
	.zero		1


	//   ....[23]....
        /*0278*/ 	.word	0x00000750
        /*027c*/ 	.word	0x000000ff
        /*0280*/ 	.word	0x00000128
        /*0284*/ 	.short	0x0100
        /*0286*/ 	.byte	0x08
	.zero		1


	//   ....[24]....
        /*0288*/ 	.word	0x00000760
        /*028c*/ 	.word	0x000000ff
        /*0290*/ 	.word	0x00000060
        /*0294*/ 	.short	0x0100
        /*0296*/ 	.byte	0x08
	.zero		1


	//   ....[25]....
        /*0298*/ 	.word	0x00000770
        /*029c*/ 	.word	0x000000ff
        /*02a0*/ 	.word	0x00000130
        /*02a4*/ 	.short	0x0100
        /*02a6*/ 	.byte	0x08
	.zero		1


	//   ....[26]....
        /*02a8*/ 	.word	0x00000780
        /*02ac*/ 	.word	0x000000ff
        /*02b0*/ 	.word	0x00000068
        /*02b4*/ 	.short	0x0100
        /*02b6*/ 	.byte	0x08
	.zero		1


	//   ....[27]....
        /*02b8*/ 	.word	0x00000790
        /*02bc*/ 	.word	0x000000ff
        /*02c0*/ 	.word	0x00000138
        /*02c4*/ 	.short	0x0100
        /*02c6*/ 	.byte	0x08
	.zero		1


	//   ....[28]....
        /*02c8*/ 	.word	0x000007a0
        /*02cc*/ 	.word	0x000000ff
        /*02d0*/ 	.word	0x00000070
        /*02d4*/ 	.short	0x0100
        /*02d6*/ 	.byte	0x08
	.zero		1


	//   ....[29]....
        /*02d8*/ 	.word	0x000007b0
        /*02dc*/ 	.word	0x000000ff
        /*02e0*/ 	.word	0x00000140
        /*02e4*/ 	.short	0x0100
        /*02e6*/ 	.byte	0x08
	.zero		1


	//   ....[30]....
        /*02e8*/ 	.word	0x000007c0
        /*02ec*/ 	.word	0x000000ff
        /*02f0*/ 	.word	0x00000078
        /*02f4*/ 	.short	0x0100
        /*02f6*/ 	.byte	0x08
	.zero		1


	//   ....[31]....
        /*02f8*/ 	.word	0x000007d0
        /*02fc*/ 	.word	0x000000ff
        /*0300*/ 	.word	0x00000148
        /*0304*/ 	.short	0x0100
        /*0306*/ 	.byte	0x08
	.zero		1


	//   ....[32]....
        /*0308*/ 	.word	0x000007e0
        /*030c*/ 	.word	0x000000ff
        /*0310*/ 	.word	0x00000080
        /*0314*/ 	.short	0x0100
        /*0316*/ 	.byte	0x08
	.zero		1


	//   ....[33]....
        /*0318*/ 	.word	0x000007f0
        /*031c*/ 	.word	0x000000ff
        /*0320*/ 	.word	0x00000150
        /*0324*/ 	.short	0x0100
        /*0326*/ 	.byte	0x08
	.zero		1


	//   ....[34]....
        /*0328*/ 	.word	0x00000800
        /*032c*/ 	.word	0x000000ff
        /*0330*/ 	.word	0x00000088
        /*0334*/ 	.short	0x0100
        /*0336*/ 	.byte	0x08
	.zero		1


	//   ....[35]....
        /*0338*/ 	.word	0x00000810
        /*033c*/ 	.word	0x000000ff
        /*0340*/ 	.word	0x00000158
        /*0344*/ 	.short	0x0100
        /*0346*/ 	.byte	0x08
	.zero		1


	//   ....[36]....
        /*0348*/ 	.word	0x00000820
        /*034c*/ 	.word	0x000000ff
        /*0350*/ 	.word	0x00000090
        /*0354*/ 	.short	0x0100
        /*0356*/ 	.byte	0x08
	.zero		1


	//   ....[37]....
        /*0358*/ 	.word	0x00000830
        /*035c*/ 	.word	0x000000ff
        /*0360*/ 	.word	0x00000160
        /*0364*/ 	.short	0x0100
        /*0366*/ 	.byte	0x08
	.zero		1


	//   ....[38]....
        /*0368*/ 	.word	0x00000840
        /*036c*/ 	.word	0x000000ff
        /*0370*/ 	.word	0x00000098
        /*0374*/ 	.short	0x0100
        /*0376*/ 	.byte	0x08
	.zero		1


	//   ....[39]....
        /*0378*/ 	.word	0x00000850
        /*037c*/ 	.word	0x000000ff
        /*0380*/ 	.word	0x00000168
        /*0384*/ 	.short	0x0100
        /*0386*/ 	.byte	0x08
	.zero		1


	//   ....[40]....
        /*0388*/ 	.word	0x00000860
        /*038c*/ 	.word	0x000000ff
        /*0390*/ 	.word	0x000000a0
        /*0394*/ 	.short	0x0100
        /*0396*/ 	.byte	0x08
	.zero		1


	//   ....[41]....
        /*0398*/ 	.word	0x00000870
        /*039c*/ 	.word	0x000000ff
        /*03a0*/ 	.word	0x00000170
        /*03a4*/ 	.short	0x0100
        /*03a6*/ 	.byte	0x08
	.zero		1


	//   ....[42]....
        /*03a8*/ 	.word	0x00000880
        /*03ac*/ 	.word	0x000000ff
        /*03b0*/ 	.word	0x000000a8
        /*03b4*/ 	.short	0x0100
        /*03b6*/ 	.byte	0x08
	.zero		1


	//   ....[43]....
        /*03b8*/ 	.word	0x00000890
        /*03bc*/ 	.word	0x000000ff
        /*03c0*/ 	.word	0x00000178
        /*03c4*/ 	.short	0x0100
        /*03c6*/ 	.byte	0x08
	.zero		1


	//   ....[44]....
        /*03c8*/ 	.word	0x000008a0
        /*03cc*/ 	.word	0x000000ff
        /*03d0*/ 	.word	0x000000b0
        /*03d4*/ 	.short	0x0100
        /*03d6*/ 	.byte	0x08
	.zero		1


	//   ....[45]....
        /*03d8*/ 	.word	0x000008b0
        /*03dc*/ 	.word	0x000000ff
        /*03e0*/ 	.word	0x00000180
        /*03e4*/ 	.short	0x0100
        /*03e6*/ 	.byte	0x08
	.zero		1


	//   ....[46]....
        /*03e8*/ 	.word	0x000008c0
        /*03ec*/ 	.word	0x000000ff
        /*03f0*/ 	.word	0x000000b8
        /*03f4*/ 	.short	0x0100
        /*03f6*/ 	.byte	0x08
	.zero		1


	//   ....[47]....
        /*03f8*/ 	.word	0x000008d0
        /*03fc*/ 	.word	0x000000ff
        /*0400*/ 	.word	0x00000188
        /*0404*/ 	.short	0x0100
        /*0406*/ 	.byte	0x08
	.zero		1


	//   ....[48]....
        /*0408*/ 	.word	0x000008e0
        /*040c*/ 	.word	0x000000ff
        /*0410*/ 	.word	0x000000c0
        /*0414*/ 	.short	0x0100
        /*0416*/ 	.byte	0x08
	.zero		1


	//   ....[49]....
        /*0418*/ 	.word	0x000008f0
        /*041c*/ 	.word	0x000000ff
        /*0420*/ 	.word	0x00000190
        /*0424*/ 	.short	0x0100
        /*0426*/ 	.byte	0x08
	.zero		1


	//   ....[50]....
        /*0428*/ 	.word	0x00000900
        /*042c*/ 	.word	0x000000ff
        /*0430*/ 	.word	0x000000c8
        /*0434*/ 	.short	0x0100
        /*0436*/ 	.byte	0x08
	.zero		1


	//   ....[51]....
        /*0438*/ 	.word	0x00000910
        /*043c*/ 	.word	0x000000ff
        /*0440*/ 	.word	0x00000198
        /*0444*/ 	.short	0x0100
        /*0446*/ 	.byte	0x08
	.zero		1


	//   ....[52]....
        /*0448*/ 	.word	0x00000a40
        /*044c*/ 	.word	0x000000ff
        /*0450*/ 	.word	0x000001a0
        /*0454*/ 	.short	0x0100
        /*0456*/ 	.byte	0x09
	.zero		1


	//   ....[53]....
        /*0458*/ 	.word	0x00000a50
        /*045c*/ 	.word	0x000000ff
        /*0460*/ 	.word	0x000001b0
        /*0464*/ 	.short	0x0100
        /*0466*/ 	.byte	0x09
	.zero		1


	//   ....[54]....
        /*0468*/ 	.word	0x00000a60
        /*046c*/ 	.word	0x000000ff
        /*0470*/ 	.word	0x000001a8
        /*0474*/ 	.short	0x0100
        /*0476*/ 	.byte	0x09
	.zero		1


	//   ....[55]....
        /*0478*/ 	.word	0x00000a70
        /*047c*/ 	.word	0x000000ff
        /*0480*/ 	.word	0x000001b8
        /*0484*/ 	.short	0x0100
        /*0486*/ 	.byte	0x09
	.zero		1


	//   ....[56]....
        /*0488*/ 	.word	0x00000b50
        /*048c*/ 	.word	0x000000ff
        /*0490*/ 	.word	0x000001c0
        /*0494*/ 	.short	0x0100
        /*0496*/ 	.byte	0x08
	.zero		1


	//   ....[57]....
        /*0498*/ 	.word	0x00000b60
        /*049c*/ 	.word	0x000000ff
        /*04a0*/ 	.word	0x000001c8
        /*04a4*/ 	.short	0x0100
        /*04a6*/ 	.byte	0x08
	.zero		1


	//   ....[58]....
        /*04a8*/ 	.word	0x00000c90
        /*04ac*/ 	.word	0x000000ff
        /*04b0*/ 	.word	0x000001d0
        /*04b4*/ 	.short	0x0100
        /*04b6*/ 	.byte	0x08
	.zero		1


	//   ....[59]....
        /*04b8*/ 	.word	0x00000ca0
        /*04bc*/ 	.word	0x000000ff
        /*04c0*/ 	.word	0x000001e0
        /*04c4*/ 	.short	0x0100
        /*04c6*/ 	.byte	0x08
	.zero		1


	//   ....[60]....
        /*04c8*/ 	.word	0x00000cb0
        /*04cc*/ 	.word	0x000000ff
        /*04d0*/ 	.word	0x000001d8
        /*04d4*/ 	.short	0x0100
        /*04d6*/ 	.byte	0x08
	.zero		1


	//   ....[61]....
        /*04d8*/ 	.word	0x00000cc0
        /*04dc*/ 	.word	0x000000ff
        /*04e0*/ 	.word	0x000001e8
        /*04e4*/ 	.short	0x0100
        /*04e6*/ 	.byte	0x08
	.zero		1


	//   ....[62]....
        /*04e8*/ 	.word	0x00000de0
        /*04ec*/ 	.word	0x000000ff
        /*04f0*/ 	.word	0x000001f0
        /*04f4*/ 	.short	0x0100
        /*04f6*/ 	.byte	0x09
	.zero		1


	//   ....[63]....
        /*04f8*/ 	.word	0x00000df0
        /*04fc*/ 	.word	0x000000ff
        /*0500*/ 	.word	0x00000210
        /*0504*/ 	.short	0x0100
        /*0506*/ 	.byte	0x09
	.zero		1


	//   ....[64]....
        /*0508*/ 	.word	0x00000e00
        /*050c*/ 	.word	0x000000ff
        /*0510*/ 	.word	0x000001f8
        /*0514*/ 	.short	0x0100
        /*0516*/ 	.byte	0x09
	.zero		1


	//   ....[65]....
        /*0518*/ 	.word	0x00000e10
        /*051c*/ 	.word	0x000000ff
        /*0520*/ 	.word	0x00000218
        /*0524*/ 	.short	0x0100
        /*0526*/ 	.byte	0x09
	.zero		1


	//   ....[66]....
        /*0528*/ 	.word	0x00000e20
        /*052c*/ 	.word	0x000000ff
        /*0530*/ 	.word	0x00000200
        /*0534*/ 	.short	0x0100
        /*0536*/ 	.byte	0x09
	.zero		1


	//   ....[67]....
        /*0538*/ 	.word	0x00000e30
        /*053c*/ 	.word	0x000000ff
        /*0540*/ 	.word	0x00000220
        /*0544*/ 	.short	0x0100
        /*0546*/ 	.byte	0x09
	.zero		1


	//   ....[68]....
        /*0548*/ 	.word	0x00000e40
        /*054c*/ 	.word	0x000000ff
        /*0550*/ 	.word	0x00000208
        /*0554*/ 	.short	0x0100
        /*0556*/ 	.byte	0x09
	.zero		1


	//   ....[69]....
        /*0558*/ 	.word	0x00000e50
        /*055c*/ 	.word	0x000000ff
        /*0560*/ 	.word	0x00000228
        /*0564*/ 	.short	0x0100
        /*0566*/ 	.byte	0x09
	.zero		1


	//   ....[70]....
        /*0568*/ 	.word	0x00000f40
        /*056c*/ 	.word	0x000000ff
        /*0570*/ 	.word	0x00000230
        /*0574*/ 	.short	0x0100
        /*0576*/ 	.byte	0x08
	.zero		1


	//   ....[71]....
        /*0578*/ 	.word	0x00000f50
        /*057c*/ 	.word	0x000000ff
        /*0580*/ 	.word	0x00000240
        /*0584*/ 	.short	0x0100
        /*0586*/ 	.byte	0x08
	.zero		1


	//   ....[72]....
        /*0588*/ 	.word	0x00000f60
        /*058c*/ 	.word	0x000000ff
        /*0590*/ 	.word	0x00000238
        /*0594*/ 	.short	0x0100
        /*0596*/ 	.byte	0x08
	.zero		1


	//   ....[73]....
        /*0598*/ 	.word	0x00000f70
        /*059c*/ 	.word	0x000000ff
        /*05a0*/ 	.word	0x00000248
        /*05a4*/ 	.short	0x0100
        /*05a6*/ 	.byte	0x08
	.zero		1


	//   ....[74]....
        /*05a8*/ 	.word	0x00001060
        /*05ac*/ 	.word	0x000000ff
        /*05b0*/ 	.word	0x00000250
        /*05b4*/ 	.short	0x0100
        /*05b6*/ 	.byte	0x07
	.zero		1


	//   ....[75]....
        /*05b8*/ 	.word	0x00001a40
        /*05bc*/ 	.word	0x00000002
        /*05c0*/ 	.word	0x00000240
        /*05c4*/ 	.short	0x010a
        /*05c6*/ 	.byte	0xff
	.zero		1


	//   ....[76]....
        /*05c8*/ 	.word	0x00001a70
        /*05cc*/ 	.word	0x00000002
        /*05d0*/ 	.word	0x00000230
        /*05d4*/ 	.short	0x0101
        /*05d6*/ 	.byte	0xff
	.zero		1


	//   ....[77]....
        /*05d8*/ 	.word	0x00001b40
        /*05dc*/ 	.word	0x000000ff
        /*05e0*/ 	.word	0x000000d0
        /*05e4*/ 	.short	0x010a
        /*05e6*/ 	.byte	0x08
	.zero		1


	//   ....[78]....
        /*05e8*/ 	.word	0x00001c30
        /*05ec*/ 	.word	0x000000ff
        /*05f0*/ 	.word	0x000000d0
        /*05f4*/ 	.short	0x010a
        /*05f6*/ 	.byte	0x21
	.zero		1


	//   ....[79]....
        /*05f8*/ 	.word	0x00001df0
        /*05fc*/ 	.word	0x000000ff
        /*0600*/ 	.word	0x000000d0
        /*0604*/ 	.short	0x010a
        /*0606*/ 	.byte	0x08
	.zero		1


	//   ....[80]....
        /*0608*/ 	.word	0x00001ef0
        /*060c*/ 	.word	0x000000ff
        /*0610*/ 	.word	0x000001c8
        /*0614*/ 	.short	0x0101
        /*0616*/ 	.byte	0x06
	.zero		1


	//   ....[81]....
        /*0618*/ 	.word	0x00001f00
        /*061c*/ 	.word	0x000000ff
        /*0620*/ 	.word	0x000000d0
        /*0624*/ 	.short	0x010a
        /*0626*/ 	.byte	0x08
	.zero		1


	//   ....[82]....
        /*0628*/ 	.word	0x00001f80
        /*062c*/ 	.word	0x000000ff
        /*0630*/ 	.word	0x000000d0
        /*0634*/ 	.short	0x010a
        /*0636*/ 	.byte	0x11
	.zero		1


	//   ....[83]....
        /*0638*/ 	.word	0x00002110
        /*063c*/ 	.word	0x000000ff
        /*0640*/ 	.word	0x000000d0
        /*0644*/ 	.short	0x010a
        /*0646*/ 	.byte	0x08
	.zero		1


	//   ....[84]....
        /*0648*/ 	.word	0x00002250
        /*064c*/ 	.word	0x00000002
        /*0650*/ 	.word	0x000001d0
        /*0654*/ 	.short	0x010a
        /*0656*/ 	.byte	0xff
	.zero		1


	//   ....[85]....
        /*0658*/ 	.word	0x00002310
        /*065c*/ 	.word	0x00000002
        /*0660*/ 	.word	0x00000000
        /*0664*/ 	.short	0x0101
        /*0666*/ 	.byte	0xff
	.zero		1


	//   ....[86]....
        /*0668*/ 	.word	0x00002870
        /*066c*/ 	.word	0x000000ff
        /*0670*/ 	.word	0x00000000
        /*0674*/ 	.short	0x010a
        /*0676*/ 	.byte	0x04
	.zero		1


	//   ....[87]....
        /*0678*/ 	.word	0x00002900
        /*067c*/ 	.word	0x000000ff
        /*0680*/ 	.word	0x00000000
        /*0684*/ 	.short	0x010a
        /*0686*/ 	.byte	0x04
	.zero		1


	//   ....[88]....
        /*0688*/ 	.word	0x00002990
        /*068c*/ 	.word	0x000000ff
        /*0690*/ 	.word	0x00000000
        /*0694*/ 	.short	0x010a
        /*0696*/ 	.byte	0x04
	.zero		1


	//   ....[89]....
        /*0698*/ 	.word	0x00002a20
        /*069c*/ 	.word	0x000000ff
        /*06a0*/ 	.word	0x00000000
        /*06a4*/ 	.short	0x010a
        /*06a6*/ 	.byte	0x04
	.zero		1


	//   ....[90]....
        /*06a8*/ 	.word	0x00002ab0
        /*06ac*/ 	.word	0x000000ff
        /*06b0*/ 	.word	0x00000000
        /*06b4*/ 	.short	0x010a
        /*06b6*/ 	.byte	0x04
	.zero		1


	//   ....[91]....
        /*06b8*/ 	.word	0x00002b40
        /*06bc*/ 	.word	0x000000ff
        /*06c0*/ 	.word	0x00000000
        /*06c4*/ 	.short	0x010a
        /*06c6*/ 	.byte	0x04
	.zero		1


	//   ....[92]....
        /*06c8*/ 	.word	0x00002bd0
        /*06cc*/ 	.word	0x000000ff
        /*06d0*/ 	.word	0x00000000
        /*06d4*/ 	.short	0x010a
        /*06d6*/ 	.byte	0x04
	.zero		1


	//   ....[93]....
        /*06d8*/ 	.word	0x00002c60
        /*06dc*/ 	.word	0x000000ff
        /*06e0*/ 	.word	0x00000000
        /*06e4*/ 	.short	0x010a
        /*06e6*/ 	.byte	0x04
	.zero		1


	//   ....[94]....
        /*06e8*/ 	.word	0x00002cf0
        /*06ec*/ 	.word	0x000000ff
        /*06f0*/ 	.word	0x00000000
        /*06f4*/ 	.short	0x010a
        /*06f6*/ 	.byte	0x04
	.zero		1


	//   ....[95]....
        /*06f8*/ 	.word	0x00002d80
        /*06fc*/ 	.word	0x000000ff
        /*0700*/ 	.word	0x00000000
        /*0704*/ 	.short	0x010a
        /*0706*/ 	.byte	0x04
	.zero		1


	//   ....[96]....
        /*0708*/ 	.word	0x00002e10
        /*070c*/ 	.word	0x000000ff
        /*0710*/ 	.word	0x00000000
        /*0714*/ 	.short	0x010a
        /*0716*/ 	.byte	0x04
	.zero		1


	//   ....[97]....
        /*0718*/ 	.word	0x00002ea0
        /*071c*/ 	.word	0x000000ff
        /*0720*/ 	.word	0x00000000
        /*0724*/ 	.short	0x010a
        /*0726*/ 	.byte	0x04
	.zero		1


	//   ....[98]....
        /*0728*/ 	.word	0x00002f30
        /*072c*/ 	.word	0x000000ff
        /*0730*/ 	.word	0x00000000
        /*0734*/ 	.short	0x010a
        /*0736*/ 	.byte	0x04
	.zero		1


	//   ....[99]....
        /*0738*/ 	.word	0x00002fc0
        /*073c*/ 	.word	0x000000ff
        /*0740*/ 	.word	0x00000000
        /*0744*/ 	.short	0x010a
        /*0746*/ 	.byte	0x04
	.zero		1


	//   ....[100]....
        /*0748*/ 	.word	0x00003050
        /*074c*/ 	.word	0x000000ff
        /*0750*/ 	.word	0x00000000
        /*0754*/ 	.short	0x010a
        /*0756*/ 	.byte	0x04
	.zero		1


	//   ....[101]....
        /*0758*/ 	.word	0x000030e0
        /*075c*/ 	.word	0x000000ff
        /*0760*/ 	.word	0x00000000
        /*0764*/ 	.short	0x010a
        /*0766*/ 	.byte	0x04
	.zero		1


	//   ....[102]....
        /*0768*/ 	.word	0x00003170
        /*076c*/ 	.word	0x000000ff
        /*0770*/ 	.word	0x00000000
        /*0774*/ 	.short	0x010a
        /*0776*/ 	.byte	0x04
	.zero		1


	//   ....[103]....
        /*0778*/ 	.word	0x00003200
        /*077c*/ 	.word	0x000000ff
        /*0780*/ 	.word	0x00000000
        /*0784*/ 	.short	0x010a
        /*0786*/ 	.byte	0x04
	.zero		1


	//   ....[104]....
        /*0788*/ 	.word	0x00003290
        /*078c*/ 	.word	0x000000ff
        /*0790*/ 	.word	0x00000000
        /*0794*/ 	.short	0x010a
        /*0796*/ 	.byte	0x04
	.zero		1


	//   ....[105]....
        /*0798*/ 	.word	0x00003320
        /*079c*/ 	.word	0x000000ff
        /*07a0*/ 	.word	0x00000000
        /*07a4*/ 	.short	0x010a
        /*07a6*/ 	.byte	0x04
	.zero		1


	//   ....[106]....
        /*07a8*/ 	.word	0x000033b0
        /*07ac*/ 	.word	0x000000ff
        /*07b0*/ 	.word	0x00000000
        /*07b4*/ 	.short	0x010a
        /*07b6*/ 	.byte	0x04
	.zero		1


	//   ....[107]....
        /*07b8*/ 	.word	0x00003440
        /*07bc*/ 	.word	0x000000ff
        /*07c0*/ 	.word	0x00000000
        /*07c4*/ 	.short	0x010a
        /*07c6*/ 	.byte	0x04
	.zero		1


	//   ....[108]....
        /*07c8*/ 	.word	0x000034d0
        /*07cc*/ 	.word	0x000000ff
        /*07d0*/ 	.word	0x00000000
        /*07d4*/ 	.short	0x010a
        /*07d6*/ 	.byte	0x04
	.zero		1


	//   ....[109]....
        /*07d8*/ 	.word	0x00003560
        /*07dc*/ 	.word	0x000000ff
        /*07e0*/ 	.word	0x00000000
        /*07e4*/ 	.short	0x010a
        /*07e6*/ 	.byte	0x04
	.zero		1


	//   ....[110]....
        /*07e8*/ 	.word	0x000035f0
        /*07ec*/ 	.word	0x000000ff
        /*07f0*/ 	.word	0x00000000
        /*07f4*/ 	.short	0x010a
        /*07f6*/ 	.byte	0x04
	.zero		1


	//   ....[111]....
        /*07f8*/ 	.word	0x00003690
        /*07fc*/ 	.word	0x00000000
        /*0800*/ 	.word	0x00000000
        /*0804*/ 	.short	0x010a
        /*0806*/ 	.byte	0xff
	.zero		1


	//   ....[112]....
        /*0808*/ 	.word	0x000037c0
        /*080c*/ 	.word	0x00000000
        /*0810*/ 	.word	0x00000230
        /*0814*/ 	.short	0x010a
        /*0816*/ 	.byte	0xff
	.zero		1


	//   ....[113]....
        /*0818*/ 	.word	0x00003830
        /*081c*/ 	.word	0x00000000
        /*0820*/ 	.word	0x00000000
        /*0824*/ 	.short	0x0101
        /*0826*/ 	.byte	0xff
	.zero		1


	//   ....[114]....
        /*0828*/ 	.word	0x00003850
        /*082c*/ 	.word	0x000000ff
        /*0830*/ 	.word	0x000001e0
        /*0834*/ 	.short	0x010a
        /*0836*/ 	.byte	0x05
	.zero		1


	//   ....[115]....
        /*0838*/ 	.word	0x00003970
        /*083c*/ 	.word	0x00000000
        /*0840*/ 	.word	0x000001d0
        /*0844*/ 	.short	0x010a
        /*0846*/ 	.byte	0xff
	.zero		1


	//   ....[116]....
        /*0848*/ 	.word	0x00003a70
        /*084c*/ 	.word	0x00000000
        /*0850*/ 	.word	0x00000000
        /*0854*/ 	.short	0x0101
        /*0856*/ 	.byte	0xff
	.zero		1


	//   ....[117]....
        /*0858*/ 	.word	0x00003b00
        /*085c*/ 	.word	0x000000ff
        /*0860*/ 	.word	0x000001e0
        /*0864*/ 	.short	0x0106
        /*0866*/ 	.byte	0x05
	.zero		1


	//   ....[118]....
        /*0868*/ 	.word	0x00003b20
        /*086c*/ 	.word	0x000000ff
        /*0870*/ 	.word	0x000001e0
        /*0874*/ 	.short	0x010a
        /*0876*/ 	.byte	0x05
	.zero		1


	//   ....[119]....
        /*0878*/ 	.word	0x00003bb0
        /*087c*/ 	.word	0x000000ff
        /*0880*/ 	.word	0x000001e0
        /*0884*/ 	.short	0x0106
        /*0886*/ 	.byte	0x04
	.zero		1


	//   ....[120]....
        /*0888*/ 	.word	0x00003bf0
        /*088c*/ 	.word	0x00000000
        /*0890*/ 	.word	0x000001e0
        /*0894*/ 	.short	0x010a
        /*0896*/ 	.byte	0xff
	.zero		1


	//   ....[121]....
        /*0898*/ 	.word	0x00003e30
        /*089c*/ 	.word	0x000000ff
        /*08a0*/ 	.word	0x00000008
        /*08a4*/ 	.short	0x010a
        /*08a6*/ 	.byte	0x06
	.zero		1


	//   ....[122]....
        /*08a8*/ 	.word	0x00003e50
        /*08ac*/ 	.word	0x000000ff
        /*08b0*/ 	.word	0x00000008
        /*08b4*/ 	.short	0x010a
        /*08b6*/ 	.byte	0x06
	.zero		1


	//   ....[123]....
        /*08b8*/ 	.word	0x00003fe0
        /*08bc*/ 	.word	0x000000ff
        /*08c0*/ 	.word	0x00000008
        /*08c4*/ 	.short	0x010a
        /*08c6*/ 	.byte	0x06
	.zero		1


	//   ....[124]....
        /*08c8*/ 	.word	0x00004000
        /*08cc*/ 	.word	0x000000ff
        /*08d0*/ 	.word	0x00000008
        /*08d4*/ 	.short	0x010a
        /*08d6*/ 	.byte	0x06
	.zero		1


	//   ....[125]....
        /*08d8*/ 	.word	0x000040c0
        /*08dc*/ 	.word	0x000000ff
        /*08e0*/ 	.word	0x00000000
        /*08e4*/ 	.short	0x0101
        /*08e6*/ 	.byte	0x07
	.zero		1


	//   ....[126]....
        /*08e8*/ 	.word	0x000043c0
        /*08ec*/ 	.word	0x00000000
        /*08f0*/ 	.word	0x000001d0
        /*08f4*/ 	.short	0x010a
        /*08f6*/ 	.byte	0xff
	.zero		1


	//   ....[127]....
        /*08f8*/ 	.word	0x00004480
        /*08fc*/ 	.word	0x00000000
        /*0900*/ 	.word	0x00000000
        /*0904*/ 	.short	0x0101
        /*0906*/ 	.byte	0xff
	.zero		1


	//   ....[128]....
        /*0908*/ 	.word	0x00004540
        /*090c*/ 	.word	0x000000ff
        /*0910*/ 	.word	0x00000000
        /*0914*/ 	.short	0x010a
        /*0916*/ 	.byte	0x06
	.zero		1


	//   ....[129]....
        /*0918*/ 	.word	0x00004550
        /*091c*/ 	.word	0x000000ff
        /*0920*/ 	.word	0x00000210
        /*0924*/ 	.short	0x010a
        /*0926*/ 	.byte	0x0a
	.zero		1


	//   ....[130]....
        /*0928*/ 	.word	0x00004600
        /*092c*/ 	.word	0x000000ff
        /*0930*/ 	.word	0x00000000
        /*0934*/ 	.short	0x010a
        /*0936*/ 	.byte	0x09
	.zero		1


	//   ....[131]....
        /*0938*/ 	.word	0x00004740
        /*093c*/ 	.word	0x000000ff
        /*0940*/ 	.word	0x00000000
        /*0944*/ 	.short	0x010a
        /*0946*/ 	.byte	0x06
	.zero		1


	//   ....[132]....
        /*0948*/ 	.word	0x00004990
        /*094c*/ 	.word	0x000000ff
        /*0950*/ 	.word	0x00000000
        /*0954*/ 	.short	0x010a
        /*0956*/ 	.byte	0x07
	.zero		1


	//   ....[133]....
        /*0958*/ 	.word	0x00004a20
        /*095c*/ 	.word	0x000000ff
        /*0960*/ 	.word	0x00000000
        /*0964*/ 	.short	0x010a
        /*0966*/ 	.byte	0x07
	.zero		1


	//   ....[134]....
        /*0968*/ 	.word	0x00004ab0
        /*096c*/ 	.word	0x000000ff
        /*0970*/ 	.word	0x00000000
        /*0974*/ 	.short	0x010a
        /*0976*/ 	.byte	0x07
	.zero		1


	//   ....[135]....
        /*0978*/ 	.word	0x00004b50
        /*097c*/ 	.word	0x00000000
        /*0980*/ 	.word	0x00000000
        /*0984*/ 	.short	0x010a
        /*0986*/ 	.byte	0xff
	.zero		1


	//   ....[136]....
        /*0988*/ 	.word	0x00004b90
        /*098c*/ 	.word	0x00000000
        /*0990*/ 	.word	0x00000000
        /*0994*/ 	.short	0x010a
        /*0996*/ 	.byte	0xff
	.zero		1


	//   ....[137]....
        /*0998*/ 	.word	0x00004c00
        /*099c*/ 	.word	0x000000ff
        /*09a0*/ 	.word	0x00000000
        /*09a4*/ 	.short	0x0101
        /*09a6*/ 	.byte	0x05
	.zero		1


	//   ....[138]....
        /*09a8*/ 	.word	0x00004c40
        /*09ac*/ 	.word	0x000000ff
        /*09b0*/ 	.word	0x00000250
        /*09b4*/ 	.short	0x010a
        /*09b6*/ 	.byte	0x08
	.zero		1


	//   ....[139]....
        /*09b8*/ 	.word	0x00004c90
        /*09bc*/ 	.word	0x000000ff
        /*09c0*/ 	.word	0x00000000
        /*09c4*/ 	.short	0x0101
        /*09c6*/ 	.byte	0x05
	.zero		1


	//   ....[140]....
        /*09c8*/ 	.word	0x000050c0
        /*09cc*/ 	.word	0x00000000
        /*09d0*/ 	.word	0x000001d0
        /*09d4*/ 	.short	0x010a
        /*09d6*/ 	.byte	0xff
	.zero		1


	//   ....[141]....
        /*09d8*/ 	.word	0x00005180
        /*09dc*/ 	.word	0x00000000
        /*09e0*/ 	.word	0x00000000
        /*09e4*/ 	.short	0x0101
        /*09e6*/ 	.byte	0xff
	.zero		1


	//   ....[142]....
        /*09e8*/ 	.word	0x000054a0
        /*09ec*/ 	.word	0x000000ff
        /*09f0*/ 	.word	0x000001c8
        /*09f4*/ 	.short	0x010a
        /*09f6*/ 	.byte	0x07
	.zero		1


	//   ....[143]....
        /*09f8*/ 	.word	0x00005690
        /*09fc*/ 	.word	0x000000ff
        /*0a00*/ 	.word	0x000001b0
        /*0a04*/ 	.short	0x010a
        /*0a06*/ 	.byte	0x07
	.zero		1


	//   ....[144]....
        /*0a08*/ 	.word	0x000058b0
        /*0a0c*/ 	.word	0x000000ff
        /*0a10*/ 	.word	0x000001a0
        /*0a14*/ 	.short	0x010b
        /*0a16*/ 	.byte	0x07
	.zero		1


	//   ....[145]....
        /*0a18*/ 	.word	0x00005920
        /*0a1c*/ 	.word	0x000000ff
        /*0a20*/ 	.word	0x00000000
        /*0a24*/ 	.short	0x0101
        /*0a26*/ 	.byte	0x0e
	.zero		1


	//   ....[146]....
        /*0a28*/ 	.word	0x00005930
        /*0a2c*/ 	.word	0x000000ff
        /*0a30*/ 	.word	0x000001b8
        /*0a34*/ 	.short	0x010a
        /*0a36*/ 	.byte	0x07
	.zero		1


	//   ....[147]....
        /*0a38*/ 	.word	0x00005bd0
        /*0a3c*/ 	.word	0x000000ff
        /*0a40*/ 	.word	0x000001a8
        /*0a44*/ 	.short	0x010b
        /*0a46*/ 	.byte	0x07
	.zero		1


	//   ....[148]....
        /*0a48*/ 	.word	0x00005bf0
        /*0a4c*/ 	.word	0x000000ff
        /*0a50*/ 	.word	0x00000000
        /*0a54*/ 	.short	0x0101
        /*0a56*/ 	.byte	0x0d
	.zero		1


	//   ....[149]....
        /*0a58*/ 	.word	0x00005c20
        /*0a5c*/ 	.word	0x000000ff
        /*0a60*/ 	.word	0x000001b0
        /*0a64*/ 	.short	0x010a
        /*0a66*/ 	.byte	0x07
	.zero		1


	//   ....[150]....
        /*0a68*/ 	.word	0x00005c60
        /*0a6c*/ 	.word	0x00000000
        /*0a70*/ 	.word	0x000001b8
        /*0a74*/ 	.short	0x010a
        /*0a76*/ 	.byte	0xff
	.zero		1


	//   ....[151]....
        /*0a78*/ 	.word	0x00005fa0
        /*0a7c*/ 	.word	0x00000000
        /*0a80*/ 	.word	0x000001d0
        /*0a84*/ 	.short	0x010a
        /*0a86*/ 	.byte	0xff
	.zero		1


	//   ....[152]....
        /*0a88*/ 	.word	0x000060b0
        /*0a8c*/ 	.word	0x00000000
        /*0a90*/ 	.word	0x00000000
        /*0a94*/ 	.short	0x0101
        /*0a96*/ 	.byte	0xff
	.zero		1


	//   ....[153]....
        /*0a98*/ 	.word	0x00006a60
        /*0a9c*/ 	.word	0x00000000
        /*0aa0*/ 	.word	0x000001a0
        /*0aa4*/ 	.short	0x010a
        /*0aa6*/ 	.byte	0xff
	.zero		1


	//   ....[154]....
        /*0aa8*/ 	.word	0x00006b10
        /*0aac*/ 	.word	0x00000071
        /*0ab0*/ 	.word	0x000001f0
        /*0ab4*/ 	.short	0x010a
        /*0ab6*/ 	.byte	0xff
	.zero		1


	//   ....[155]....
        /*0ab8*/ 	.word	0x00006ca0
        /*0abc*/ 	.word	0x00000000
        /*0ac0*/ 	.word	0x000001a0
        /*0ac4*/ 	.short	0x010a
        /*0ac6*/ 	.byte	0xff
	.zero		1


	//   ....[156]....
        /*0ac8*/ 	.word	0x00006dc0
        /*0acc*/ 	.word	0x00000000
        /*0ad0*/ 	.word	0x00000000
        /*0ad4*/ 	.short	0x0101
        /*0ad6*/ 	.byte	0xff
	.zero		1


	//   ....[157]....
        /*0ad8*/ 	.word	0x00006e40
        /*0adc*/ 	.word	0x00000071
        /*0ae0*/ 	.word	0x000001f0
        /*0ae4*/ 	.short	0x010a
        /*0ae6*/ 	.byte	0xff
	.zero		1


	//   ....[158]....
        /*0ae8*/ 	.word	0x000079e0
        /*0aec*/ 	.word	0x00000002
        /*0af0*/ 	.word	0x000001a0
        /*0af4*/ 	.short	0x010a
        /*0af6*/ 	.byte	0xff
	.zero		1


	//   ....[159]....
        /*0af8*/ 	.word	0x00007aa0
        /*0afc*/ 	.word	0x00000002
        /*0b00*/ 	.word	0x000001a0
        /*0b04*/ 	.short	0x010a
        /*0b06*/ 	.byte	0xff
	.zero		1


	//   ....[160]....
        /*0b08*/ 	.word	0x00007bc0
        /*0b0c*/ 	.word	0x00000000
        /*0b10*/ 	.word	0x00000000
        /*0b14*/ 	.short	0x0101
        /*0b16*/ 	.byte	0xff
	.zero		1


	//   ....[161]....
        /*0b18*/ 	.word	0x00007ec0
        /*0b1c*/ 	.word	0x00000071
        /*0b20*/ 	.word	0x00000000
        /*0b24*/ 	.short	0x0101
        /*0b26*/ 	.byte	0xff
	.zero		1


	//   ....[162]....
        /*0b28*/ 	.word	0x00008870
        /*0b2c*/ 	.word	0x00000002
        /*0b30*/ 	.word	0x00000240
        /*0b34*/ 	.short	0x010a
        /*0b36*/ 	.byte	0xff
	.zero		1


	//   ....[163]....
        /*0b38*/ 	.word	0x000088d0
        /*0b3c*/ 	.word	0x00000002
        /*0b40*/ 	.word	0x000000d0
        /*0b44*/ 	.short	0x010a
        /*0b46*/ 	.byte	0xff
	.zero		1


	//   ....[164]....
        /*0b48*/ 	.word	0x00008930
        /*0b4c*/ 	.word	0x00000002
        /*0b50*/ 	.word	0x000000d0
        /*0b54*/ 	.short	0x010a
        /*0b56*/ 	.byte	0xff
	.zero		1


	//   ....[165]....
        /*0b58*/ 	.word	0x00008980
        /*0b5c*/ 	.word	0x00000002
        /*0b60*/ 	.word	0x000001d0
        /*0b64*/ 	.short	0x010a
        /*0b66*/ 	.byte	0xff
	.zero		1


	//   ....[166]....
        /*0b68*/ 	.word	0x000089e0
        /*0b6c*/ 	.word	0x00000000
        /*0b70*/ 	.word	0x00000000
        /*0b74*/ 	.short	0x010a
        /*0b76*/ 	.byte	0xff
	.zero		1


	//   ....[167]....
        /*0b78*/ 	.word	0x00008a40
        /*0b7c*/ 	.word	0x00000000
        /*0b80*/ 	.word	0x00000000
        /*0b84*/ 	.short	0x010a
        /*0b86*/ 	.byte	0xff
	.zero		1


	//   ....[168]....
        /*0b88*/ 	.word	0x00008aa0
        /*0b8c*/ 	.word	0x00000000
        /*0b90*/ 	.word	0x00000000
        /*0b94*/ 	.short	0x010a
        /*0b96*/ 	.byte	0xff
	.zero		1


	//   ....[169]....
        /*0b98*/ 	.word	0x00008b00
        /*0b9c*/ 	.word	0x00000000
        /*0ba0*/ 	.word	0x00000000
        /*0ba4*/ 	.short	0x010a
        /*0ba6*/ 	.byte	0xff
	.zero		1


	//   ....[170]....
        /*0ba8*/ 	.word	0x00008b60
        /*0bac*/ 	.word	0x00000000
        /*0bb0*/ 	.word	0x00000000
        /*0bb4*/ 	.short	0x010a
        /*0bb6*/ 	.byte	0xff
	.zero		1


	//   ....[171]....
        /*0bb8*/ 	.word	0x00008bc0
        /*0bbc*/ 	.word	0x00000000
        /*0bc0*/ 	.word	0x00000000
        /*0bc4*/ 	.short	0x010a
        /*0bc6*/ 	.byte	0xff
	.zero		1


	//   ....[172]....
        /*0bc8*/ 	.word	0x00008c20
        /*0bcc*/ 	.word	0x00000000
        /*0bd0*/ 	.word	0x00000000
        /*0bd4*/ 	.short	0x010a
        /*0bd6*/ 	.byte	0xff
	.zero		1


	//   ....[173]....
        /*0bd8*/ 	.word	0x00008c80
        /*0bdc*/ 	.word	0x00000000
        /*0be0*/ 	.word	0x00000000
        /*0be4*/ 	.short	0x010a
        /*0be6*/ 	.byte	0xff
	.zero		1


	//   ....[174]....
        /*0be8*/ 	.word	0x00008ce0
        /*0bec*/ 	.word	0x00000000
        /*0bf0*/ 	.word	0x00000000
        /*0bf4*/ 	.short	0x010a
        /*0bf6*/ 	.byte	0xff
	.zero		1


	//   ....[175]....
        /*0bf8*/ 	.word	0x00008d40
        /*0bfc*/ 	.word	0x00000000
        /*0c00*/ 	.word	0x00000000
        /*0c04*/ 	.short	0x010a
        /*0c06*/ 	.byte	0xff
	.zero		1


	//   ....[176]....
        /*0c08*/ 	.word	0x00008da0
        /*0c0c*/ 	.word	0x00000000
        /*0c10*/ 	.word	0x00000000
        /*0c14*/ 	.short	0x010a
        /*0c16*/ 	.byte	0xff
	.zero		1


	//   ....[177]....
        /*0c18*/ 	.word	0x00008e00
        /*0c1c*/ 	.word	0x00000000
        /*0c20*/ 	.word	0x00000000
        /*0c24*/ 	.short	0x010a
        /*0c26*/ 	.byte	0xff
	.zero		1


	//   ....[178]....
        /*0c28*/ 	.word	0x00008e60
        /*0c2c*/ 	.word	0x00000000
        /*0c30*/ 	.word	0x00000000
        /*0c34*/ 	.short	0x010a
        /*0c36*/ 	.byte	0xff
	.zero		1


	//   ....[179]....
        /*0c38*/ 	.word	0x00008ec0
        /*0c3c*/ 	.word	0x00000000
        /*0c40*/ 	.word	0x00000000
        /*0c44*/ 	.short	0x010a
        /*0c46*/ 	.byte	0xff
	.zero		1


	//   ....[180]....
        /*0c48*/ 	.word	0x00008f20
        /*0c4c*/ 	.word	0x00000000
        /*0c50*/ 	.word	0x00000000
        /*0c54*/ 	.short	0x010a
        /*0c56*/ 	.byte	0xff
	.zero		1


	//   ....[181]....
        /*0c58*/ 	.word	0x00008f80
        /*0c5c*/ 	.word	0x00000000
        /*0c60*/ 	.word	0x00000000
        /*0c64*/ 	.short	0x010a
        /*0c66*/ 	.byte	0xff
	.zero		1


	//   ....[182]....
        /*0c68*/ 	.word	0x00008fe0
        /*0c6c*/ 	.word	0x00000000
        /*0c70*/ 	.word	0x00000000
        /*0c74*/ 	.short	0x010a
        /*0c76*/ 	.byte	0xff
	.zero		1


	//   ....[183]....
        /*0c78*/ 	.word	0x00009040
        /*0c7c*/ 	.word	0x00000000
        /*0c80*/ 	.word	0x00000000
        /*0c84*/ 	.short	0x010a
        /*0c86*/ 	.byte	0xff
	.zero		1


	//   ....[184]....
        /*0c88*/ 	.word	0x000090a0
        /*0c8c*/ 	.word	0x00000000
        /*0c90*/ 	.word	0x00000000
        /*0c94*/ 	.short	0x010a
        /*0c96*/ 	.byte	0xff
	.zero		1


	//   ....[185]....
        /*0c98*/ 	.word	0x00009100
        /*0c9c*/ 	.word	0x00000000
        /*0ca0*/ 	.word	0x00000000
        /*0ca4*/ 	.short	0x010a
        /*0ca6*/ 	.byte	0xff
	.zero		1


	//   ....[186]....
        /*0ca8*/ 	.word	0x00009160
        /*0cac*/ 	.word	0x00000000
        /*0cb0*/ 	.word	0x00000000
        /*0cb4*/ 	.short	0x010a
        /*0cb6*/ 	.byte	0xff
	.zero		1


	//   ....[187]....
        /*0cb8*/ 	.word	0x000091c0
        /*0cbc*/ 	.word	0x00000000
        /*0cc0*/ 	.word	0x00000000
        /*0cc4*/ 	.short	0x010a
        /*0cc6*/ 	.byte	0xff
	.zero		1


	//   ....[188]....
        /*0cc8*/ 	.word	0x00009220
        /*0ccc*/ 	.word	0x00000000
        /*0cd0*/ 	.word	0x00000000
        /*0cd4*/ 	.short	0x010a
        /*0cd6*/ 	.byte	0xff
	.zero		1


	//   ....[189]....
        /*0cd8*/ 	.word	0x00009280
        /*0cdc*/ 	.word	0x00000000
        /*0ce0*/ 	.word	0x00000000
        /*0ce4*/ 	.short	0x010a
        /*0ce6*/ 	.byte	0xff
	.zero		1


	//   ....[190]....
        /*0ce8*/ 	.word	0x000092e0
        /*0cec*/ 	.word	0x00000000
        /*0cf0*/ 	.word	0x00000000
        /*0cf4*/ 	.short	0x010a
        /*0cf6*/ 	.byte	0xff
	.zero		1


	//   ....[191]....
        /*0cf8*/ 	.word	0x00009330
        /*0cfc*/ 	.word	0x00000000
        /*0d00*/ 	.word	0x00000230
        /*0d04*/ 	.short	0x010a
        /*0d06*/ 	.byte	0xff
	.zero		1


	//   ....[192]....
        /*0d08*/ 	.word	0x00009390
        /*0d0c*/ 	.word	0x00000000
        /*0d10*/ 	.word	0x000001e0
        /*0d14*/ 	.short	0x010a
        /*0d16*/ 	.byte	0xff
	.zero		1


	//   ....[193]....
        /*0d18*/ 	.word	0x000093e0
        /*0d1c*/ 	.word	0x00000000
        /*0d20*/ 	.word	0x000001d0
        /*0d24*/ 	.short	0x010a
        /*0d26*/ 	.byte	0xff
	.zero		1


	//   ....[194]....
        /*0d28*/ 	.word	0x00009440
        /*0d2c*/ 	.word	0x00000000
        /*0d30*/ 	.word	0x000001e0
        /*0d34*/ 	.short	0x010a
        /*0d36*/ 	.byte	0xff
	.zero		1


	//   ....[195]....
        /*0d38*/ 	.word	0x000094a0
        /*0d3c*/ 	.word	0x00000004
        /*0d40*/ 	.word	0x00000008
        /*0d44*/ 	.short	0x010a
        /*0d46*/ 	.byte	0xff
	.zero		1


	//   ....[196]....
        /*0d48*/ 	.word	0x00009580
        /*0d4c*/ 	.word	0x00000002
        /*0d50*/ 	.word	0x00000008
        /*0d54*/ 	.short	0x010a
        /*0d56*/ 	.byte	0xff
	.zero		1


	//   ....[197]....
        /*0d58*/ 	.word	0x000095d0
        /*0d5c*/ 	.word	0x00000000
        /*0d60*/ 	.word	0x000001d0
        /*0d64*/ 	.short	0x010a
        /*0d66*/ 	.byte	0xff
	.zero		1


	//   ....[198]....
        /*0d68*/ 	.word	0x00009630
        /*0d6c*/ 	.word	0x00000000
        /*0d70*/ 	.word	0x00000210
        /*0d74*/ 	.short	0x010a
        /*0d76*/ 	.byte	0xff
	.zero		1


	//   ....[199]....
        /*0d78*/ 	.word	0x00009690
        /*0d7c*/ 	.word	0x00000000
        /*0d80*/ 	.word	0x00000000
        /*0d84*/ 	.short	0x010a
        /*0d86*/ 	.byte	0xff
	.zero		1


	//   ....[200]....
        /*0d88*/ 	.word	0x000096f0
        /*0d8c*/ 	.word	0x00000000
        /*0d90*/ 	.word	0x00000000
        /*0d94*/ 	.short	0x010a
        /*0d96*/ 	.byte	0xff
	.zero		1


	//   ....[201]....
        /*0d98*/ 	.word	0x00009750
        /*0d9c*/ 	.word	0x00000000
        /*0da0*/ 	.word	0x00000000
        /*0da4*/ 	.short	0x010a
        /*0da6*/ 	.byte	0xff
	.zero		1


	//   ....[202]....
        /*0da8*/ 	.word	0x000097b0
        /*0dac*/ 	.word	0x00000000
        /*0db0*/ 	.word	0x00000000
        /*0db4*/ 	.short	0x010a
        /*0db6*/ 	.byte	0xff
	.zero		1


	//   ....[203]....
        /*0db8*/ 	.word	0x00009810
        /*0dbc*/ 	.word	0x00000000
        /*0dc0*/ 	.word	0x00000250
        /*0dc4*/ 	.short	0x010a
        /*0dc6*/ 	.byte	0xff
	.zero		1


	//   ....[204]....
        /*0dc8*/ 	.word	0x00009860
        /*0dcc*/ 	.word	0x00000000
        /*0dd0*/ 	.word	0x000001d0
        /*0dd4*/ 	.short	0x010a
        /*0dd6*/ 	.byte	0xff
	.zero		1


	//   ....[205]....
        /*0dd8*/ 	.word	0x000098c0
        /*0ddc*/ 	.word	0x00000000
        /*0de0*/ 	.word	0x000001c8
        /*0de4*/ 	.short	0x010a
        /*0de6*/ 	.byte	0xff
	.zero		1


	//   ....[206]....
        /*0de8*/ 	.word	0x00009920
        /*0dec*/ 	.word	0x00000000
        /*0df0*/ 	.word	0x000001b0
        /*0df4*/ 	.short	0x010a
        /*0df6*/ 	.byte	0xff
	.zero		1


	//   ....[207]....
        /*0df8*/ 	.word	0x00009980
        /*0dfc*/ 	.word	0x00000000
        /*0e00*/ 	.word	0x000001b8
        /*0e04*/ 	.short	0x010a
        /*0e06*/ 	.byte	0xff
	.zero		1


	//   ....[208]....
        /*0e08*/ 	.word	0x000099e0
        /*0e0c*/ 	.word	0x00000000
        /*0e10*/ 	.word	0x000001b0
        /*0e14*/ 	.short	0x010a
        /*0e16*/ 	.byte	0xff
	.zero		1


	//   ....[209]....
        /*0e18*/ 	.word	0x00009a30
        /*0e1c*/ 	.word	0x00000000
        /*0e20*/ 	.word	0x000001d0
        /*0e24*/ 	.short	0x010a
        /*0e26*/ 	.byte	0xff
	.zero		1


	//   ....[210]....
        /*0e28*/ 	.word	0x00009a80
        /*0e2c*/ 	.word	0x00000000
        /*0e30*/ 	.word	0x000001a0
        /*0e34*/ 	.short	0x010a
        /*0e36*/ 	.byte	0xff
	.zero		1


	//   ....[211]....
        /*0e38*/ 	.word	0x00009ad0
        /*0e3c*/ 	.word	0x00000071
        /*0e40*/ 	.word	0x000001f0
        /*0e44*/ 	.short	0x010a
        /*0e46*/ 	.byte	0xff
	.zero		1


	//   ....[212]....
        /*0e48*/ 	.word	0x00009b20
        /*0e4c*/ 	.word	0x00000002
        /*0e50*/ 	.word	0x000001a0
        /*0e54*/ 	.short	0x010a
        /*0e56*/ 	.byte	0xff
	.zero		1


	//----- nvinfo : EIATTR_NUM_MBARRIERS
	.align		4
.L_47:
        /*0e58*/ 	.byte	0x03, 0x38
        /*0e5a*/ 	.short	0x004b


	//----- nvinfo : EIATTR_EXIT_INSTR_OFFSETS
	.align		4
        /*0e5c*/ 	.byte	0x04, 0x1c
        /*0e5e*/ 	.short	(.L_49 - .L_48)


	//   ....[0]....
.L_48:
        /*0e60*/ 	.word	0x000036c0


	//   ....[1]....
        /*0e64*/ 	.word	0x00003bc0


	//   ....[2]....
        /*0e68*/ 	.word	0x00003c20


	//   ....[3]....
        /*0e6c*/ 	.word	0x00004ec0


	//   ....[4]....
        /*0e70*/ 	.word	0x00005c90


	//   ....[5]....
        /*0e74*/ 	.word	0x00005cd0


	//   ....[6]....
        /*0e78*/ 	.word	0x00008860


	//----- nvinfo : EIATTR_MAX_THREADS
	.align		4
.L_49:
        /*0e7c*/ 	.byte	0x04, 0x05
        /*0e7e*/ 	.short	(.L_51 - .L_50)
.L_50:
        /*0e80*/ 	.word	0x00000100
        /*0e84*/ 	.word	0x00000001
        /*0e88*/ 	.word	0x00000001


	//----- nvinfo : EIATTR_CRS_STACK_SIZE
	.align		4
.L_51:
        /*0e8c*/ 	.byte	0x04, 0x1e
        /*0e8e*/ 	.short	(.L_53 - .L_52)
.L_52:
        /*0e90*/ 	.word	0x00000000


	//----- nvinfo : EIATTR_CBANK_PARAM_SIZE
	.align		4
.L_53:
        /*0e94*/ 	.byte	0x03, 0x19
        /*0e96*/ 	.short	0x0800


	//----- nvinfo : EIATTR_PARAM_CBANK
	.align		4
        /*0e98*/ 	.byte	0x04, 0x0a
        /*0e9a*/ 	.short	(.L_55 - .L_54)
	.align		4
.L_54:
        /*0e9c*/ 	.word	index@(.nv.constant0._ZN7cutlass13device_kernelINS_4gemm6kernel13GemmUniversalIN4cute5tupleIJiiiiEEENS1_10collective13CollectiveMmaINS1_35MainloopSm100TmaUmmaWarpSpecializedILi26ELi2ELi4ENS5_IJNS4_1CILi2EEENSA_ILi1EEESC_EEEEENS5_IJNSA_ILi128EEESF_NSA_ILi64EEEEEENS_12float_e4m3_tENS5_IJlSC_lEEESI_SJ_NS4_8TiledMMAINS4_8MMA_AtomIJNS4_10MMA_TraitsINS4_25SM100_MMA_F8F6F4_2x1SM_SSEJSI_SI_fSF_SF_NS4_17integral_constantINS4_4UMMA5MajorELSQ_0EEESR_NSO_INSP_7ScaleInELSS_0EEEST_EEEEEENS4_6LayoutINS5_IJSC_SC_SC_EEENS5_IJNSA_ILi0EEESY_SY_EEEEENS5_IJNS4_10UnderscoreES11_S11_EEEEENS4_18SM100_TMA_2SM_LOADENS4_14ComposedLayoutINS4_7SwizzleILi2ELi4ELi3EEENS4_18smem_ptr_flag_bitsILi8EEENSW_INS5_IJNSA_ILi8EEESG_EEENS5_IJSG_SC_EEEEEEEvNS4_8identityES14_S1E_vS1F_EENS_8epilogue10collective18CollectiveEpilogueINS1H_23Sm100TmaWarpSpecializedILi2ELi2ELi32ELb0ELb0EEEJNS5_IJSG_SF_SG_EEENS5_IJNSW_ISG_SC_EENSW_INS5_IJNSA_ILi32EEESB_EEENS5_IJSC_SG_EEEEEEEESI_SJ_SI_SJ_NS1H_6fusion15FusionCallbacksIS1L_NS1T_13LinCombEltActINS1H_6thread4ReLuESI_fSI_fLNS_15FloatRoundStyleE2EEES1M_S1S_JEEENS4_5SM1004TMEM4LOAD26SM100_TMEM_LOAD_32dp32b32xENS4_13SM90_TMA_LOADENS15_INS16_ILi1ELi4ELi3EEES19_NSW_INS5_IJS1A_S1O_EEENS5_IJS1O_SC_EEEEEEENS4_39AutoVectorizingCopyWithAssumedAlignmentILi128EEENS4_14SM90_TMA_STOREES2A_S2C_S2C_EEEvvEEEEvNT_6ParamsE)
        /*0ea0*/ 	.short	0x0380
        /*0ea2*/ 	.short	0x0800


	//----- nvinfo : EIATTR_SW_WAR
	.align		4
.L_55:
        /*0ea4*/ 	.byte	0x04, 0x36
        /*0ea6*/ 	.short	(.L_57 - .L_56)
.L_56:
        /*0ea8*/ 	.word	0x00000008
.L_57:


//--------------------- .nv.callgraph             --------------------------
	.section	.nv.callgraph,"",@"SHT_CUDA_CALLGRAPH"
	.align	4
	.sectionentsize	8
	.align		4
        /*0000*/ 	.word	0x00000000
	.align		4
        /*0004*/ 	.word	0xffffffff
	.align		4
        /*0008*/ 	.word	index@(_ZN7cutlass13device_kernelINS_4gemm6kernel13GemmUniversalIN4cute5tupleIJiiiiEEENS1_10collective13CollectiveMmaINS1_35MainloopSm100TmaUmmaWarpSpecializedILi26ELi2ELi4ENS5_IJNS4_1CILi2EEENSA_ILi1EEESC_EEEEENS5_IJNSA_ILi128EEESF_NSA_ILi64EEEEEENS_12float_e4m3_tENS5_IJlSC_lEEESI_SJ_NS4_8TiledMMAINS4_8MMA_AtomIJNS4_10MMA_TraitsINS4_25SM100_MMA_F8F6F4_2x1SM_SSEJSI_SI_fSF_SF_NS4_17integral_constantINS4_4UMMA5MajorELSQ_0EEESR_NSO_INSP_7ScaleInELSS_0EEEST_EEEEEENS4_6LayoutINS5_IJSC_SC_SC_EEENS5_IJNSA_ILi0EEESY_SY_EEEEENS5_IJNS4_10UnderscoreES11_S11_EEEEENS4_18SM100_TMA_2SM_LOADENS4_14ComposedLayoutINS4_7SwizzleILi2ELi4ELi3EEENS4_18smem_ptr_flag_bitsILi8EEENSW_INS5_IJNSA_ILi8EEESG_EEENS5_IJSG_SC_EEEEEEEvNS4_8identityES14_S1E_vS1F_EENS_8epilogue10collective18CollectiveEpilogueINS1H_23Sm100TmaWarpSpecializedILi2ELi2ELi32ELb0ELb0EEEJNS5_IJSG_SF_SG_EEENS5_IJNSW_ISG_SC_EENSW_INS5_IJNSA_ILi32EEESB_EEENS5_IJSC_SG_EEEEEEEESI_SJ_SI_SJ_NS1H_6fusion15FusionCallbacksIS1L_NS1T_13LinCombEltActINS1H_6thread4ReLuESI_fSI_fLNS_15FloatRoundStyleE2EEES1M_S1S_JEEENS4_5SM1004TMEM4LOAD26SM100_TMEM_LOAD_32dp32b32xENS4_13SM90_TMA_LOADENS15_INS16_ILi1ELi4ELi3EEES19_NSW_INS5_IJS1A_S1O_EEENS5_IJS1O_SC_EEEEEEENS4_39AutoVectorizingCopyWithAssumedAlignmentILi128EEENS4_14SM90_TMA_STOREES2A_S2C_S2C_EEEvvEEEEvNT_6ParamsE)
	.align		4
        /*000c*/ 	.word	index@(__assertfail)
	.align		4
        /*0010*/ 	.word	0x00000000
	.align		4
        /*0014*/ 	.word	0xfffffffe
	.align		4
        /*0018*/ 	.word	0x00000000
	.align		4
        /*001c*/ 	.word	0xfffffffd
	.align		4
        /*0020*/ 	.word	0x00000000
	.align		4
        /*0024*/ 	.word	0xfffffffc


//--------------------- .nv.constant4             --------------------------
	.section	.nv.constant4,"a",@progbits
	.align	8
	.align		8
.nv.constant4:
        /*0000*/ 	.dword	__assertfail
	.align		8
        /*0008*/ 	.dword	__unnamed_1
	.align		8
        /*0010*/ 	.dword	__unnamed_2
	.align		8
        /*0018*/ 	.dword	_ZN39_INTERNAL_5ef7d8b5_4_k_cu_0ad1eca1_30424cuda3std3__45__cpo5beginE
	.align		8
        /*0020*/ 	.dword	_ZN39_INTERNAL_5ef7d8b5_4_k_cu_0ad1eca1_30424cuda3std3__45__cpo3endE
	.align		8
        /*0028*/ 	.dword	_ZN39_INTERNAL_5ef7d8b5_4_k_cu_0ad1eca1_30424cuda3std3__45__cpo6cbeginE
	.align		8
        /*0030*/ 	.dword	_ZN39_INTERNAL_5ef7d8b5_4_k_cu_0ad1eca1_30424cuda3std3__45__cpo4cendE
	.align		8
        /*0038*/ 	.dword	_ZN39_INTERNAL_5ef7d8b5_4_k_cu_0ad1eca1_30424cuda3std3__441_GLOBAL__N__5ef7d8b5_4_k_cu_0ad1eca1_30426ignoreE
	.align		8
        /*0040*/ 	.dword	_ZN39_INTERNAL_5ef7d8b5_4_k_cu_0ad1eca1_30424cuda3std3__419piecewise_constructE
	.align		8
        /*0048*/ 	.dword	_ZN39_INTERNAL_5ef7d8b5_4_k_cu_0ad1eca1_30424cuda3std3__48in_placeE
	.align		8
        /*0050*/ 	.dword	_ZN39_INTERNAL_5ef7d8b5_4_k_cu_0ad1eca1_30424cuda3std6ranges3__45__cpo4swapE
	.align		8
        /*0058*/ 	.dword	_ZN39_INTERNAL_5ef7d8b5_4_k_cu_0ad1eca1_30424cuda3std6ranges3__45__cpo9iter_moveE
	.align		8
        /*0060*/ 	.dword	_ZN39_INTERNAL_5ef7d8b5_4_k_cu_0ad1eca1_30424cute7productE
	.align		8
        /*0068*/ 	.dword	_ZN39_INTERNAL_5ef7d8b5_4_k_cu_0ad1eca1_30424cute1_E
	.align		8
        /*0070*/ 	.dword	$str$25
	.align		8
        /*0078*/ 	.dword	$str$26
	.align		8
        /*0080*/ 	.dword	$str$27
	.align		8
        /*0088*/ 	.dword	$str$28


//--------------------- .text._ZN7cutlass13device_kernelINS_4gemm6kernel13GemmUniversalIN4cute5tupleIJiiiiEEENS1_10collective13CollectiveMmaINS1_35MainloopSm100TmaUmmaWarpSpecializedILi26ELi2ELi4ENS5_IJNS4_1CILi2EEENSA_ILi1EEESC_EEEEENS5_IJNSA_ILi128EEESF_NSA_ILi64EEEEEENS_12float_e4m3_tENS5_IJlSC_lEEESI_SJ_NS4_8TiledMMAINS4_8MMA_AtomIJNS4_10MMA_TraitsINS4_25SM100_MMA_F8F6F4_2x1SM_SSEJSI_SI_fSF_SF_NS4_17integral_constantINS4_4UMMA5MajorELSQ_0EEESR_NSO_INSP_7ScaleInELSS_0EEEST_EEEEEENS4_6LayoutINS5_IJSC_SC_SC_EEENS5_IJNSA_ILi0EEESY_SY_EEEEENS5_IJNS4_10UnderscoreES11_S11_EEEEENS4_18SM100_TMA_2SM_LOADENS4_14ComposedLayoutINS4_7SwizzleILi2ELi4ELi3EEENS4_18smem_ptr_flag_bitsILi8EEENSW_INS5_IJNSA_ILi8EEESG_EEENS5_IJSG_SC_EEEEEEEvNS4_8identityES14_S1E_vS1F_EENS_8epilogue10collective18CollectiveEpilogueINS1H_23Sm100TmaWarpSpecializedILi2ELi2ELi32ELb0ELb0EEEJNS5_IJSG_SF_SG_EEENS5_IJNSW_ISG_SC_EENSW_INS5_IJNSA_ILi32EEESB_EEENS5_IJSC_SG_EEEEEEEESI_SJ_SI_SJ_NS1H_6fusion15FusionCallbacksIS1L_NS1T_13LinCombEltActINS1H_6thread4ReLuESI_fSI_fLNS_15FloatRoundStyleE2EEES1M_S1S_JEEENS4_5SM1004TMEM4LOAD26SM100_TMEM_LOAD_32dp32b32xENS4_13SM90_TMA_LOADENS15_INS16_ILi1ELi4ELi3EEES19_NSW_INS5_IJS1A_S1O_EEENS5_IJS1O_SC_EEEEEEENS4_39AutoVectorizingCopyWithAssumedAlignmentILi128EEENS4_14SM90_TMA_STOREES2A_S2C_S2C_EEEvvEEEEvNT_6ParamsE --------------------------
	.section	.text._ZN7cutlass13device_kernelINS_4gemm6kernel13GemmUniversalIN4cute5tupleIJiiiiEEENS1_10collective13CollectiveMmaINS1_35MainloopSm100TmaUmmaWarpSpecializedILi26ELi2ELi4ENS5_IJNS4_1CILi2EEENSA_ILi1EEESC_EEEEENS5_IJNSA_ILi128EEESF_NSA_ILi64EEEEEENS_12float_e4m3_tENS5_IJlSC_lEEESI_SJ_NS4_8TiledMMAINS4_8MMA_AtomIJNS4_10MMA_TraitsINS4_25SM100_MMA_F8F6F4_2x1SM_SSEJSI_SI_fSF_SF_NS4_17integral_constantINS4_4UMMA5MajorELSQ_0EEESR_NSO_INSP_7ScaleInELSS_0EEEST_EEEEEENS4_6LayoutINS5_IJSC_SC_SC_EEENS5_IJNSA_ILi0EEESY_SY_EEEEENS5_IJNS4_10UnderscoreES11_S11_EEEEENS4_18SM100_TMA_2SM_LOADENS4_14ComposedLayoutINS4_7SwizzleILi2ELi4ELi3EEENS4_18smem_ptr_flag_bitsILi8EEENSW_INS5_IJNSA_ILi8EEESG_EEENS5_IJSG_SC_EEEEEEEvNS4_8identityES14_S1E_vS1F_EENS_8epilogue10collective18CollectiveEpilogueINS1H_23Sm100TmaWarpSpecializedILi2ELi2ELi32ELb0ELb0EEEJNS5_IJSG_SF_SG_EEENS5_IJNSW_ISG_SC_EENSW_INS5_IJNSA_ILi32EEESB_EEENS5_IJSC_SG_EEEEEEEESI_SJ_SI_SJ_NS1H_6fusion15FusionCallbacksIS1L_NS1T_13LinCombEltActINS1H_6thread4ReLuESI_fSI_fLNS_15FloatRoundStyleE2EEES1M_S1S_JEEENS4_5SM1004TMEM4LOAD26SM100_TMEM_LOAD_32dp32b32xENS4_13SM90_TMA_LOADENS15_INS16_ILi1ELi4ELi3EEES19_NSW_INS5_IJS1A_S1O_EEENS5_IJS1O_SC_EEEEEEENS4_39AutoVectorizingCopyWithAssumedAlignmentILi128EEENS4_14SM90_TMA_STOREES2A_S2C_S2C_EEEvvEEEEvNT_6ParamsE,"ax",@progbits
	.align	128
.text._ZN7cutlass13device_kernelINS_4gemm6kernel13GemmUniversalIN4cute5tupleIJiiiiEEENS1_10collective13CollectiveMmaINS1_35MainloopSm100TmaUmmaWarpSpecializedILi26ELi2ELi4ENS5_IJNS4_1CILi2EEENSA_ILi1EEESC_EEEEENS5_IJNSA_ILi128EEESF_NSA_ILi64EEEEEENS_12float_e4m3_tENS5_IJlSC_lEEESI_SJ_NS4_8TiledMMAINS4_8MMA_AtomIJNS4_10MMA_TraitsINS4_25SM100_MMA_F8F6F4_2x1SM_SSEJSI_SI_fSF_SF_NS4_17integral_constantINS4_4UMMA5MajorELSQ_0EEESR_NSO_INSP_7ScaleInELSS_0EEEST_EEEEEENS4_6LayoutINS5_IJSC_SC_SC_EEENS5_IJNSA_ILi0EEESY_SY_EEEEENS5_IJNS4_10UnderscoreES11_S11_EEEEENS4_18SM100_TMA_2SM_LOADENS4_14ComposedLayoutINS4_7SwizzleILi2ELi4ELi3EEENS4_18smem_ptr_flag_bitsILi8EEENSW_INS5_IJNSA_ILi8EEESG_EEENS5_IJSG_SC_EEEEEEEvNS4_8identityES14_S1E_vS1F_EENS_8epilogue10collective18CollectiveEpilogueINS1H_23Sm100TmaWarpSpecializedILi2ELi2ELi32ELb0ELb0EEEJNS5_IJSG_SF_SG_EEENS5_IJNSW_ISG_SC_EENSW_INS5_IJNSA_ILi32EEESB_EEENS5_IJSC_SG_EEEEEEEESI_SJ_SI_SJ_NS1H_6fusion15FusionCallbacksIS1L_NS1T_13LinCombEltActINS1H_6thread4ReLuESI_fSI_fLNS_15FloatRoundStyleE2EEES1M_S1S_JEEENS4_5SM1004TMEM4LOAD26SM100_TMEM_LOAD_32dp32b32xENS4_13SM90_TMA_LOADENS15_INS16_ILi1ELi4ELi3EEES19_NSW_INS5_IJS1A_S1O_EEENS5_IJS1O_SC_EEEEEEENS4_39AutoVectorizingCopyWithAssumedAlignmentILi128EEENS4_14SM90_TMA_STOREES2A_S2C_S2C_EEEvvEEEEvNT_6ParamsE:
        .type           _ZN7cutlass13device_kernelINS_4gemm6kernel13GemmUniversalIN4cute5tupleIJiiiiEEENS1_10collective13CollectiveMmaINS1_35MainloopSm100TmaUmmaWarpSpecializedILi26ELi2ELi4ENS5_IJNS4_1CILi2EEENSA_ILi1EEESC_EEEEENS5_IJNSA_ILi128EEESF_NSA_ILi64EEEEEENS_12float_e4m3_tENS5_IJlSC_lEEESI_SJ_NS4_8TiledMMAINS4_8MMA_AtomIJNS4_10MMA_TraitsINS4_25SM100_MMA_F8F6F4_2x1SM_SSEJSI_SI_fSF_SF_NS4_17integral_constantINS4_4UMMA5MajorELSQ_0EEESR_NSO_INSP_7ScaleInELSS_0EEEST_EEEEEENS4_6LayoutINS5_IJSC_SC_SC_EEENS5_IJNSA_ILi0EEESY_SY_EEEEENS5_IJNS4_10UnderscoreES11_S11_EEEEENS4_18SM100_TMA_2SM_LOADENS4_14ComposedLayoutINS4_7SwizzleILi2ELi4ELi3EEENS4_18smem_ptr_flag_bitsILi8EEENSW_INS5_IJNSA_ILi8EEESG_EEENS5_IJSG_SC_EEEEEEEvNS4_8identityES14_S1E_vS1F_EENS_8epilogue10collective18CollectiveEpilogueINS1H_23Sm100TmaWarpSpecializedILi2ELi2ELi32ELb0ELb0EEEJNS5_IJSG_SF_SG_EEENS5_IJNSW_ISG_SC_EENSW_INS5_IJNSA_ILi32EEESB_EEENS5_IJSC_SG_EEEEEEEESI_SJ_SI_SJ_NS1H_6fusion15FusionCallbacksIS1L_NS1T_13LinCombEltActINS1H_6thread4ReLuESI_fSI_fLNS_15FloatRoundStyleE2EEES1M_S1S_JEEENS4_5SM1004TMEM4LOAD26SM100_TMEM_LOAD_32dp32b32xENS4_13SM90_TMA_LOADENS15_INS16_ILi1ELi4ELi3EEES19_NSW_INS5_IJS1A_S1O_EEENS5_IJS1O_SC_EEEEEEENS4_39AutoVectorizingCopyWithAssumedAlignmentILi128EEENS4_14SM90_TMA_STOREES2A_S2C_S2C_EEEvvEEEEvNT_6ParamsE,@function
        .size           _ZN7cutlass13device_kernelINS_4gemm6kernel13GemmUniversalIN4cute5tupleIJiiiiEEENS1_10collective13CollectiveMmaINS1_35MainloopSm100TmaUmmaWarpSpecializedILi26ELi2ELi4ENS5_IJNS4_1CILi2EEENSA_ILi1EEESC_EEEEENS5_IJNSA_ILi128EEESF_NSA_ILi64EEEEEENS_12float_e4m3_tENS5_IJlSC_lEEESI_SJ_NS4_8TiledMMAINS4_8MMA_AtomIJNS4_10MMA_TraitsINS4_25SM100_MMA_F8F6F4_2x1SM_SSEJSI_SI_fSF_SF_NS4_17integral_constantINS4_4UMMA5MajorELSQ_0EEESR_NSO_INSP_7ScaleInELSS_0EEEST_EEEEEENS4_6LayoutINS5_IJSC_SC_SC_EEENS5_IJNSA_ILi0EEESY_SY_EEEEENS5_IJNS4_10UnderscoreES11_S11_EEEEENS4_18SM100_TMA_2SM_LOADENS4_14ComposedLayoutINS4_7SwizzleILi2ELi4ELi3EEENS4_18smem_ptr_flag_bitsILi8EEENSW_INS5_IJNSA_ILi8EEESG_EEENS5_IJSG_SC_EEEEEEEvNS4_8identityES14_S1E_vS1F_EENS_8epilogue10collective18CollectiveEpilogueINS1H_23Sm100TmaWarpSpecializedILi2ELi2ELi32ELb0ELb0EEEJNS5_IJSG_SF_SG_EEENS5_IJNSW_ISG_SC_EENSW_INS5_IJNSA_ILi32EEESB_EEENS5_IJSC_SG_EEEEEEEESI_SJ_SI_SJ_NS1H_6fusion15FusionCallbacksIS1L_NS1T_13LinCombEltActINS1H_6thread4ReLuESI_fSI_fLNS_15FloatRoundStyleE2EEES1M_S1S_JEEENS4_5SM1004TMEM4LOAD26SM100_TMEM_LOAD_32dp32b32xENS4_13SM90_TMA_LOADENS15_INS16_ILi1ELi4ELi3EEES19_NSW_INS5_IJS1A_S1O_EEENS5_IJS1O_SC_EEEEEEENS4_39AutoVectorizingCopyWithAssumedAlignmentILi128EEENS4_14SM90_TMA_STOREES2A_S2C_S2C_EEEvvEEEEvNT_6ParamsE,(.L_x_231 - _ZN7cutlass13device_kernelINS_4gemm6kernel13GemmUniversalIN4cute5tupleIJiiiiEEENS1_10collective13CollectiveMmaINS1_35MainloopSm100TmaUmmaWarpSpecializedILi26ELi2ELi4ENS5_IJNS4_1CILi2EEENSA_ILi1EEESC_EEEEENS5_IJNSA_ILi128EEESF_NSA_ILi64EEEEEENS_12float_e4m3_tENS5_IJlSC_lEEESI_SJ_NS4_8TiledMMAINS4_8MMA_AtomIJNS4_10MMA_TraitsINS4_25SM100_MMA_F8F6F4_2x1SM_SSEJSI_SI_fSF_SF_NS4_17integral_constantINS4_4UMMA5MajorELSQ_0EEESR_NSO_INSP_7ScaleInELSS_0EEEST_EEEEEENS4_6LayoutINS5_IJSC_SC_SC_EEENS5_IJNSA_ILi0EEESY_SY_EEEEENS5_IJNS4_10UnderscoreES11_S11_EEEEENS4_18SM100_TMA_2SM_LOADENS4_14ComposedLayoutINS4_7SwizzleILi2ELi4ELi3EEENS4_18smem_ptr_flag_bitsILi8EEENSW_INS5_IJNSA_ILi8EEESG_EEENS5_IJSG_SC_EEEEEEEvNS4_8identityES14_S1E_vS1F_EENS_8epilogue10collective18CollectiveEpilogueINS1H_23Sm100TmaWarpSpecializedILi2ELi2ELi32ELb0ELb0EEEJNS5_IJSG_SF_SG_EEENS5_IJNSW_ISG_SC_EENSW_INS5_IJNSA_ILi32EEESB_EEENS5_IJSC_SG_EEEEEEEESI_SJ_SI_SJ_NS1H_6fusion15FusionCallbacksIS1L_NS1T_13LinCombEltActINS1H_6thread4ReLuESI_fSI_fLNS_15FloatRoundStyleE2EEES1M_S1S_JEEENS4_5SM1004TMEM4LOAD26SM100_TMEM_LOAD_32dp32b32xENS4_13SM90_TMA_LOADENS15_INS16_ILi1ELi4ELi3EEES19_NSW_INS5_IJS1A_S1O_EEENS5_IJS1O_SC_EEEEEEENS4_39AutoVectorizingCopyWithAssumedAlignmentILi128EEENS4_14SM90_TMA_STOREES2A_S2C_S2C_EEEvvEEEEvNT_6ParamsE)
        .other          _ZN7cutlass13device_kernelINS_4gemm6kernel13GemmUniversalIN4cute5tupleIJiiiiEEENS1_10collective13CollectiveMmaINS1_35MainloopSm100TmaUmmaWarpSpecializedILi26ELi2ELi4ENS5_IJNS4_1CILi2EEENSA_ILi1EEESC_EEEEENS5_IJNSA_ILi128EEESF_NSA_ILi64EEEEEENS_12float_e4m3_tENS5_IJlSC_lEEESI_SJ_NS4_8TiledMMAINS4_8MMA_AtomIJNS4_10MMA_TraitsINS4_25SM100_MMA_F8F6F4_2x1SM_SSEJSI_SI_fSF_SF_NS4_17integral_constantINS4_4UMMA5MajorELSQ_0EEESR_NSO_INSP_7ScaleInELSS_0EEEST_EEEEEENS4_6LayoutINS5_IJSC_SC_SC_EEENS5_IJNSA_ILi0EEESY_SY_EEEEENS5_IJNS4_10UnderscoreES11_S11_EEEEENS4_18SM100_TMA_2SM_LOADENS4_14ComposedLayoutINS4_7SwizzleILi2ELi4ELi3EEENS4_18smem_ptr_flag_bitsILi8EEENSW_INS5_IJNSA_ILi8EEESG_EEENS5_IJSG_SC_EEEEEEEvNS4_8identityES14_S1E_vS1F_EENS_8epilogue10collective18CollectiveEpilogueINS1H_23Sm100TmaWarpSpecializedILi2ELi2ELi32ELb0ELb0EEEJNS5_IJSG_SF_SG_EEENS5_IJNSW_ISG_SC_EENSW_INS5_IJNSA_ILi32EEESB_EEENS5_IJSC_SG_EEEEEEEESI_SJ_SI_SJ_NS1H_6fusion15FusionCallbacksIS1L_NS1T_13LinCombEltActINS1H_6thread4ReLuESI_fSI_fLNS_15FloatRoundStyleE2EEES1M_S1S_JEEENS4_5SM1004TMEM4LOAD26SM100_TMEM_LOAD_32dp32b32xENS4_13SM90_TMA_LOADENS15_INS16_ILi1ELi4ELi3EEES19_NSW_INS5_IJS1A_S1O_EEENS5_IJS1O_SC_EEEEEEENS4_39AutoVectorizingCopyWithAssumedAlignmentILi128EEENS4_14SM90_TMA_STOREES2A_S2C_S2C_EEEvvEEEEvNT_6ParamsE,@"STO_CUDA_ENTRY STV_DEFAULT"
_ZN7cutlass13device_kernelINS_4gemm6kernel13GemmUniversalIN4cute5tupleIJiiiiEEENS1_10collective13CollectiveMmaINS1_35MainloopSm100TmaUmmaWarpSpecializedILi26ELi2ELi4ENS5_IJNS4_1CILi2EEENSA_ILi1EEESC_EEEEENS5_IJNSA_ILi128EEESF_NSA_ILi64EEEEEENS_12float_e4m3_tENS5_IJlSC_lEEESI_SJ_NS4_8TiledMMAINS4_8MMA_AtomIJNS4_10MMA_TraitsINS4_25SM100_MMA_F8F6F4_2x1SM_SSEJSI_SI_fSF_SF_NS4_17integral_constantINS4_4UMMA5MajorELSQ_0EEESR_NSO_INSP_7ScaleInELSS_0EEEST_EEEEEENS4_6LayoutINS5_IJSC_SC_SC_EEENS5_IJNSA_ILi0EEESY_SY_EEEEENS5_IJNS4_10UnderscoreES11_S11_EEEEENS4_18SM100_TMA_2SM_LOADENS4_14ComposedLayoutINS4_7SwizzleILi2ELi4ELi3EEENS4_18smem_ptr_flag_bitsILi8EEENSW_INS5_IJNSA_ILi8EEESG_EEENS5_IJSG_SC_EEEEEEEvNS4_8identityES14_S1E_vS1F_EENS_8epilogue10collective18CollectiveEpilogueINS1H_23Sm100TmaWarpSpecializedILi2ELi2ELi32ELb0ELb0EEEJNS5_IJSG_SF_SG_EEENS5_IJNSW_ISG_SC_EENSW_INS5_IJNSA_ILi32EEESB_EEENS5_IJSC_SG_EEEEEEEESI_SJ_SI_SJ_NS1H_6fusion15FusionCallbacksIS1L_NS1T_13LinCombEltActINS1H_6thread4ReLuESI_fSI_fLNS_15FloatRoundStyleE2EEES1M_S1S_JEEENS4_5SM1004TMEM4LOAD26SM100_TMEM_LOAD_32dp32b32xENS4_13SM90_TMA_LOADENS15_INS16_ILi1ELi4ELi3EEES19_NSW_INS5_IJS1A_S1O_EEENS5_IJS1O_SC_EEEEEEENS4_39AutoVectorizingCopyWithAssumedAlignmentILi128EEENS4_14SM90_TMA_STOREES2A_S2C_S2C_EEEvvEEEEvNT_6ParamsE:
[----:B------:R-:W1:Y:S01]  /*0000*/  LDC R1, c[0x0][0x37c] ;  /* 0x0000df00ff017b82 */ /* 0x000e620000000800 */
[----:B------:R-:W2:Y:S01]  /*0010*/  S2R R111, SR_TID.X ;  /* 0x00000000006f7919 */ /* 0x000ea20000002100 */
[----:B------:R-:W3:Y:S06]  /*0020*/  LDCU.64 UR8, c[0x0][0x890] ;  /* 0x00011200ff0877ac */ /* 0x000eec0008000a00 */
[----:B------:R-:W4:Y:S01]  /*0030*/  S2UR UR37, SR_CgaCtaId ;  /* 0x00000000002579c3 */ /* 0x000f220000008800 */
[----:B------:R-:W-:Y:S02]  /*0040*/  PRMT R98, RZ, 0x7610, R98 ;  /* 0x00007610ff627816 */ /* 0x000fe40000000062 */
[----:B------:R-:W-:Y:S01]  /*0050*/  ELECT P0, URZ, PT ;  /* 0x0000000000ff782f */ /* 0x000fe20003800000 */
[----:B------:R-:W1:Y:S01]  /*0060*/  LDCU.64 UR44, c[0x0][0x358] ;  /* 0x00006b00ff2c77ac */ /* 0x000e620008000a00 */
[----:B---3--:R-:W-:-:S04]  /*0070*/  UISETP.NE.U32.AND UP2, UPT, UR8, URZ, UPT ;  /* 0x000000ff0800728c */ /* 0x008fc8000bf45070 */
[----:B------:R-:W-:Y:S02]  /*0080*/  UISETP.NE.AND.EX UP2, UPT, UR9, URZ, UPT, UP2 ;  /* 0x000000ff0900728c */ /* 0x000fe4000bf45320 */
[----:B----4-:R-:W-:Y:S02]  /*0090*/  ULOP3.LUT UR5, UR37, 0x1, URZ, 0xc0, !UPT ;  /* 0x0000000125057892 */ /* 0x010fe4000f8ec0ff */
[----:B------:R-:W-:Y:S01]  /*00a0*/  ULOP3.LUT UR4, UR37, 0x1, URZ, 0x3c, !UPT ;  /* 0x0000000125047892 */ /* 0x000fe2000f8e3cff */
[----:B--2---:R-:W-:-:S05]  /*00b0*/  SHF.R.U32.HI R104, RZ, 0x5, R111 ;  /* 0x00000005ff687819 */ /* 0x004fca000001166f */
[----:B------:R-:W2:Y:S02]  /*00c0*/  SHFL.IDX PT, R0, R104, RZ, 0x1f ;  /* 0x00001fff68007589 */ /* 0x000ea400000e0000 */
[----:B--2---:R-:W-:Y:S01]  /*00d0*/  R2UR UR10, R0 ;  /* 0x00000000000a72ca */ /* 0x004fe200000e0000 */
[----:B-1----:R-:W-:Y:S05]  /*00e0*/  BRA.U UP2, `(.L_x_0) ;  /* 0x00000001022c7547 */ /* 0x002fea000b800000 */
[----:B------:R-:W1:Y:S02]  /*00f0*/  LDCU.64 UR6, c[0x0][0x888] ;  /* 0x00011100ff0677ac */ /* 0x000e640008000a00 */
[----:B-1----:R-:W-:-:S04]  /*0100*/  UISETP.NE.U32.AND UP0, UPT, UR6, URZ, UPT ;  /* 0x000000ff0600728c */ /* 0x002fc8000bf05070 */
[----:B------:R-:W-:-:S09]  /*0110*/  UISETP.NE.AND.EX UP0, UPT, UR7, URZ, UPT, UP0 ;  /* 0x000000ff0700728c */ /* 0x000fd2000bf05300 */
[----:B------:R-:W-:Y:S05]  /*0120*/  BRA.U !UP0, `(.L_x_1) ;  /* 0x0000000108107547 */ /* 0x000fea000b800000 */
[----:B------:R-:W1:Y:S02]  /*0130*/  LDC.64 R2, c[0x0][0x888] ;  /* 0x00022200ff027b82 */ /* 0x000e640000000a00 */
[----:B-1----:R1:W5:Y:S01]  /*0140*/  LDG.E R49, desc[UR44][R2.64] ;  /* 0x0000002c02317981 */ /* 0x002362000c1e1900 */
[----:B------:R-:W-:Y:S01]  /*0150*/  HFMA2 R98, -RZ, RZ, 0, 5.9604644775390625e-08 ;  /* 0x00000001ff627431 */ /* 0x000fe200000001ff */
[----:B------:R-:W-:Y:S05]  /*0160*/  BRA `(.L_x_0) ;  /* 0x00000000000c7947 */ /* 0x000fea0003800000 */
.L_x_1:
[----:B------:R-:W1:Y:S01]  /*0170*/  LDCU UR6, c[0x0][0x880] ;  /* 0x00011000ff0677ac */ /* 0x000e620008000800 */
[----:B------:R-:W-:Y:S01]  /*0180*/  HFMA2 R98, -RZ, RZ, 0, 5.9604644775390625e-08 ;  /* 0x00000001ff627431 */ /* 0x000fe200000001ff */
[----:B-1----:R-:W-:-:S07]  /*0190*/  MOV R49, UR6 ;  /* 0x0000000600317c02 */ /* 0x002fce0008000f00 */
.L_x_0:
[----:B------:R-:W2:Y:S02]  /*01a0*/  LDCU.64 UR6, c[0x0][0x8b0] ;  /* 0x00011600ff0677ac */ /* 0x000ea40008000a00 */
[----:B--2---:R-:W-:-:S04]  /*01b0*/  UISETP.NE.U32.AND UP0, UPT, UR6, URZ, UPT ;  /* 0x000000ff0600728c */ /* 0x004fc8000bf05070 */
[----:B------:R-:W-:-:S09]  /*01c0*/  UISETP.NE.AND.EX UP0, UPT, UR7, URZ, UPT, UP0 ;  /* 0x000000ff0700728c */ /* 0x000fd2000bf05300 */
[----:B------:R-:W-:Y:S05]  /*01d0*/  BRA.U UP0, `(.L_x_2) ;  /* 0x0000000100247547 */ /* 0x000fea000b800000 */
[----:B------:R-:W2:Y:S02]  /*01e0*/  LDCU.64 UR6, c[0x0][0x8a8] ;  /* 0x00011500ff0677ac */ /* 0x000ea40008000a00 */
[----:B--2---:R-:W-:-:S04]  /*01f0*/  UISETP.NE.U32.AND UP0, UPT, UR6, URZ, UPT ;  /* 0x000000ff0600728c */ /* 0x004fc8000bf05070 */
[----:B------:R-:W-:-:S09]  /*0200*/  UISETP.NE.AND.EX UP0, UPT, UR7, URZ, UPT, UP0 ;  /* 0x000000ff0700728c */ /* 0x000fd2000bf05300 */
[----:B------:R-:W-:Y:S05]  /*0210*/  BRA.U !UP0, `(.L_x_3) ;  /* 0x00000001080c7547 */ /* 0x000fea000b800000 */
[----:B-1----:R-:W1:Y:S02]  /*0220*/  LDC.64 R2, c[0x0][0x8a8] ;  /* 0x00022a00ff027b82 */ /* 0x002e640000000a00 */
[----:B-1----:R2:W5:Y:S01]  /*0230*/  LDG.E R47, desc[UR44][R2.64] ;  /* 0x0000002c022f7981 */ /* 0x002562000c1e1900 */
[----:B------:R-:W-:Y:S05]  /*0240*/  BRA `(.L_x_2) ;  /* 0x0000000000087947 */ /* 0x000fea0003800000 */
.L_x_3:
[----:B------:R-:W2:Y:S02]  /*0250*/  LDCU UR6, c[0x0][0x8a0] ;  /* 0x00011400ff0677ac */ /* 0x000ea40008000800 */
[----:B--2---:R-:W-:Y:S02]  /*0260*/  MOV R47, UR6 ;  /* 0x00000006002f7c02 */ /* 0x004fe40008000f00 */
.L_x_2:
[----:B------:R-:W-:Y:S01]  /*0270*/  IMAD.U32 R0, RZ, RZ, UR10 ;  /* 0x0000000aff007e24 */ /* 0x000fe2000f8e00ff */
[----:B------:R-:W-:Y:S04]  /*0280*/  BSSY.RECONVERGENT B0, `(.L_x_4) ;  /* 0x000000c000007945 */ /* 0x000fe80003800200 */
[C---:B------:R-:W-:Y:S02]  /*0290*/  ISETP.NE.OR P2, PT, R0.reuse, 0x1, !P0 ;  /* 0x000000010000780c */ /* 0x040fe40004745670 */
[----:B------:R-:W-:-:S11]  /*02a0*/  ISETP.NE.OR P1, PT, R0, 0x3, !P0 ;  /* 0x000000030000780c */ /* 0x000fd60004725670 */
[----:B------:R-:W-:Y:S05]  /*02b0*/  @P2 BRA `(.L_x_5) ;  /* 0x0000000000202947 */ /* 0x000fea0003800000 */
[----:B------:R-:W3:Y:S02]  /*02c0*/  LDCU.64 UR6, c[0x0][0x348] ;  /* 0x00006900ff0677ac */ /* 0x000ee40008000a00 */
[----:B---3--:R-:W-:Y:S02]  /*02d0*/  UIADD3 UR12, UP1, UPT, UR6, 0x80, URZ ;  /* 0x00000080060c7890 */ /* 0x008fe4000ff3e0ff */
[----:B------:R-:W-:Y:S02]  /*02e0*/  UIADD3 UR6, UP0, UPT, UR6, 0x180, URZ ;  /* 0x0000018006067890 */ /* 0x000fe4000ff1e0ff */
[----:B------:R-:W-:Y:S02]  /*02f0*/  UIADD3.X UR13, UPT, UPT, URZ, UR7, URZ, UP1, !UPT ;  /* 0x00000007ff0d7290 */ /* 0x000fe40008ffe4ff */
[----:B------:R-:W-:-:S07]  /*0300*/  UIADD3.X UR7, UPT, UPT, URZ, UR7, URZ, UP0, !UPT ;  /* 0x00000007ff077290 */ /* 0x000fce00087fe4ff */
[----:B------:R3:W-:Y:S02]  /*0310*/  UTMACCTL.PF [UR12] ;  /* 0x000000000c0079b9 */ /* 0x0007e40008040000 */
[----:B------:R3:W-:Y:S02]  /*0320*/  UTMACCTL.PF [UR6] ;  /* 0x00000000060079b9 */ /* 0x0007e40008040000 */
[----:B---3--:R-:W-:Y:S01]  /*0330*/  NOP ;  /* 0x0000000000007918 */ /* 0x008fe20000000000 */
.L_x_5:
[----:B------:R-:W-:Y:S05]  /*0340*/  BSYNC.RECONVERGENT B0 ;  /* 0x0000000000007941 */ /* 0x000fea0003800200 */
.L_x_4:
[----:B------:R-:W-:Y:S04]  /*0350*/  BSSY.RECONVERGENT B0, `(.L_x_6) ;  /* 0x000000a000007945 */ /* 0x000fe80003800200 */
        /* <DEDUP_REMOVED lines=9> */
.L_x_7:
[----:B------:R-:W-:Y:S05]  /*03f0*/  BSYNC.RECONVERGENT B0 ;  /* 0x0000000000007941 */ /* 0x000fea0003800200 */
.L_x_6:
[----:B------:R-:W3:Y:S01]  /*0400*/  LDCU.64 UR6, c[0x0][0x888] ;  /* 0x00011100ff0677ac */ /* 0x000ee20008000a00 */
[----:B------:R-:W-:Y:S02]  /*0410*/  UISETP.EQ.U32.AND UP1, UPT, UR8, URZ, UPT ;  /* 0x000000ff0800728c */ /* 0x000fe4000bf22070 */
[----:B------:R-:W-:Y:S02]  /*0420*/  UPLOP3.LUT UP5, UPT, UPT, UPT, UPT, 0x40, 0x4 ;  /* 0x000000000004789c */ /* 0x000fe40003fae870 */
[----:B---3--:R-:W-:-:S04]  /*0430*/  UISETP.NE.U32.AND UP0, UPT, UR6, URZ, UPT ;  /* 0x000000ff0600728c */ /* 0x008fc8000bf05070 */
[----:B------:R-:W-:-:S04]  /*0440*/  UISETP.NE.AND.EX UP0, UPT, UR7, URZ, UPT, UP0 ;  /* 0x000000ff0700728c */ /* 0x000fc8000bf05300 */
[----:B------:R-:W-:-:S04]  /*0450*/  UISETP.EQ.OR.EX UP3, UPT, UR9, URZ, !UP0, UP1 ;  /* 0x000000ff0900728c */ /* 0x000fc8000c762710 */
[----:B------:R-:W-:-:S05]  /*0460*/  UP2UR UR48, UPR, URZ, 0x8 ;  /* 0x00000008ff307883 */ /* 0x000fca0008000000 */
[----:B------:R-:W-:Y:S07]  /*0470*/  BRA.U !UP3, `(.L_x_8) ;  /* 0x000000010b147547 */ /* 0x000fee000b800000 */
[----:B------:R-:W-:Y:S01]  /*0480*/  PLOP3.LUT P2, PT, PT, PT, UP2, 0x80, 0x8 ;  /* 0x000000000008781c */ /* 0x000fe20003f4f028 */
[----:B------:R-:W-:-:S12]  /*0490*/  UPLOP3.LUT UP5, UPT, UPT, UPT, UP0, 0x40, 0x4 ;  /* 0x000000000004789c */ /* 0x000fd80003fae800 */
[----:B-----5:R-:W-:-:S13]  /*04a0*/  @!P2 FSETP.EQ.AND P1, PT, R49, RZ, PT ;  /* 0x000000ff3100a20b */ /* 0x020fda0003f22000 */
[----:B------:R-:W-:Y:S01]  /*04b0*/  @!P2 VOTEU.ANY UP1, P1 ;  /* 0x0000000000ffa886 */ /* 0x000fe20000820100 */
[----:B------:R-:W-:-:S11]  /*04c0*/  @!UP2 UPLOP3.LUT UP5, UPT, UPT, UPT, UP1, 0x80, 0x8 ;  /* 0x000000000008a89c */ /* 0x000fd60003faf010 */
.L_x_8:
[----:B------:R-:W3:Y:S01]  /*04d0*/  SHFL.IDX PT, R0, R104, RZ, 0x1f ;  /* 0x00001fff68007589 */ /* 0x000ee200000e0000 */
[----:B------:R-:W-:-:S04]  /*04e0*/  UISETP.NE.AND UP1, UPT, UR10, 0x2, UPT ;  /* 0x000000020a00788c */ /* 0x000fc8000bf25270 */
[----:B------:R-:W-:Y:S02]  /*04f0*/  UISETP.EQ.AND UP2, UPT, UR5, URZ, !UP1 ;  /* 0x000000ff0500728c */ /* 0x000fe4000cf42270 */
[----:B------:R-:W-:-:S04]  /*0500*/  USEL UR6, URZ, 0x1, UP1 ;  /* 0x00000001ff067887 */ /* 0x000fc80008800000 */
[----:B------:R-:W-:Y:S02]  /*0510*/  PLOP3.LUT P5, PT, P0, PT, UP2, 0x80, 0x8 ;  /* 0x000000000008781c */ /* 0x000fe400007af028 */
[----:B---3--:R-:W-:-:S13]  /*0520*/  ISETP.NE.AND P1, PT, R0, RZ, PT ;  /* 0x000000ff0000720c */ /* 0x008fda0003f25270 */
[----:B------:R-:W-:Y:S05]  /*0530*/  @P1 BRA `(.L_x_9) ;  /* 0x0000000400001947 */ /* 0x000fea0003800000 */
[----:B------:R-:W-:Y:S01]  /*0540*/  ELECT P1, URZ, PT ;  /* 0x0000000000ff782f */ /* 0x000fe20003820000 */
[----:B------:R-:W-:-:S12]  /*0550*/  BSSY.RECONVERGENT B0, `(.L_x_9) ;  /* 0x000003e000007945 */ /* 0x000fd80003800200 */
[----:B------:R-:W-:Y:S05]  /*0560*/  @!P1 BRA `(.L_x_10) ;  /* 0x0000000000f09947 */ /* 0x000fea0003800000 */
[----:B------:R-:W-:Y:S01]  /*0570*/  UMOV UR8, 0x400 ;  /* 0x0000040000087882 */ /* 0x000fe20000000000 */
[----:B------:R-:W-:Y:S01]  /*0580*/  UMOV UR7, 0x1 ;  /* 0x0000000100077882 */ /* 0x000fe20000000000 */
[----:B------:R-:W-:Y:S02]  /*0590*/  ULEA UR8, UR37, UR8, 0x18 ;  /* 0x0000000825087291 */ /* 0x000fe4000f8ec0ff */
[----:B------:R-:W-:-:S04]  /*05a0*/  UIADD3 UR12, UPT, UPT, -UR7, 0x100000, URZ ;  /* 0x00100000070c7890 */ /* 0x000fc8000fffe1ff */
[----:B------:R-:W-:Y:S02]  /*05b0*/  USHF.L.U32 UR13, UR12, 0xb, URZ ;  /* 0x0000000b0c0d7899 */ /* 0x000fe400080006ff */
[----:B------:R-:W-:Y:S01]  /*05c0*/  USHF.L.U32 UR12, UR12, 0x1, URZ ;  /* 0x000000010c0c7899 */ /* 0x000fe200080006ff */
[----:B------:R-:W3:Y:S11]  /*05d0*/  FENCE.VIEW.ASYNC.S ;  /* 0x00000000000073c6 */ /* 0x000ef60000000000 */
[----:B---3--:R3:W4:Y:S01]  /*05e0*/  SYNCS.EXCH.64 URZ, [UR8], UR12 ;  /* 0x0000000c08ff75b2 */ /* 0x0087220008000100 */
[----:B------:R3:W1:Y:S01]  /*05f0*/  SYNCS.EXCH.64 URZ, [UR8+0xd0], UR12 ;  /* 0x0000d00c08ff75b2 */ /* 0x0006620008000100 */
        /* <DEDUP_REMOVED lines=49> */
[----:B------:R3:W1:Y:S02]  /*0910*/  SYNCS.EXCH.64 URZ, [UR8+0x198], UR12 ;  /* 0x0001980c08ff75b2 */ /* 0x0006640008000100 */
[----:B---34-:R-:W-:Y:S01]  /*0920*/  NOP ;  /* 0x0000000000007918 */ /* 0x018fe20000000000 */
.L_x_10:
[----:B------:R-:W-:Y:S05]  /*0930*/  BSYNC.RECONVERGENT B0 ;  /* 0x0000000000007941 */ /* 0x000fea0003800200 */
.L_x_9:
[----:B------:R-:W3:Y:S01]  /*0940*/  SHFL.IDX PT, R0, R104, RZ, 0x1f ;  /* 0x00001fff68007589 */ /* 0x000ee200000e0000 */
[----:B------:R-:W-:Y:S01]  /*0950*/  NOP ;  /* 0x0000000000007918 */ /* 0x000fe20000000000 */
[----:B---3--:R-:W-:-:S13]  /*0960*/  ISETP.NE.AND P1, PT, R0, 0x1, PT ;  /* 0x000000010000780c */ /* 0x008fda0003f25270 */
[----:B------:R-:W-:Y:S05]  /*0970*/  @P1 BRA `(.L_x_11) ;  /* 0x0000000000441947 */ /* 0x000fea0003800000 */
[----:B------:R-:W-:Y:S01]  /*0980*/  UMOV UR9, 0x400 ;  /* 0x0000040000097882 */ /* 0x000fe20000000000 */
[----:B------:R-:W-:Y:S01]  /*0990*/  UMOV UR8, 0x20 ;  /* 0x0000002000087882 */ /* 0x000fe20000000000 */
[----:B------:R-:W-:Y:S01]  /*09a0*/  UMOV UR7, 0x80 ;  /* 0x0000008000077882 */ /* 0x000fe20000000000 */
[----:B------:R-:W-:Y:S02]  /*09b0*/  ULEA UR9, UR37, UR9, 0x18 ;  /* 0x0000000925097291 */ /* 0x000fe4000f8ec0ff */
[----:B------:R-:W-:-:S04]  /*09c0*/  UIADD3 UR12, UPT, UPT, -UR8, 0x100000, URZ ;  /* 0x00100000080c7890 */ /* 0x000fc8000fffe1ff */
[----:B------:R-:W-:Y:S02]  /*09d0*/  USHF.L.U32 UR13, UR12, 0xb, URZ ;  /* 0x0000000b0c0d7899 */ /* 0x000fe400080006ff */
[----:B------:R-:W-:Y:S02]  /*09e0*/  USHF.L.U32 UR12, UR12, 0x1, URZ ;  /* 0x000000010c0c7899 */ /* 0x000fe400080006ff */
[----:B------:R-:W-:-:S04]  /*09f0*/  UIADD3 UR14, UPT, UPT, -UR7, 0x100000, URZ ;  /* 0x00100000070e7890 */ /* 0x000fc8000fffe1ff */
[----:B------:R-:W-:Y:S02]  /*0a00*/  USHF.L.U32 UR15, UR14, 0xb, URZ ;  /* 0x0000000b0e0f7899 */ /* 0x000fe400080006ff */
[----:B------:R-:W-:Y:S01]  /*0a10*/  USHF.L.U32 UR14, UR14, 0x1, URZ ;  /* 0x000000010e0e7899 */ /* 0x000fe200080006ff */
[----:B------:R-:W-:Y:S01]  /*0a20*/  ELECT P1, URZ, PT ;  /* 0x0000000000ff782f */ /* 0x000fe20003820000 */
[----:B------:R-:W3:Y:S02]  /*0a30*/  FENCE.VIEW.ASYNC.S ;  /* 0x00000000000073c6 */ /* 0x000ee40000000000 */
[----:B---3--:R3:W4:Y:S08]  /*0a40*/  SYNCS.EXCH.64 URZ, [UR9+0x1a0], UR12 ;  /* 0x0001a00c09ff75b2 */ /* 0x0087300008000100 */
[----:B------:R3:W1:Y:S01]  /*0a50*/  SYNCS.EXCH.64 URZ, [UR9+0x1b0], UR14 ;  /* 0x0001b00e09ff75b2 */ /* 0x0006620008000100 */
[----:B------:R3:W1:Y:S01]  /*0a60*/  SYNCS.EXCH.64 URZ, [UR9+0x1a8], UR12 ;  /* 0x0001a80c09ff75b2 */ /* 0x0006620008000100 */
[----:B------:R3:W1:Y:S01]  /*0a70*/  SYNCS.EXCH.64 URZ, [UR9+0x1b8], UR14 ;  /* 0x0001b80e09ff75b2 */ /* 0x0006620008000100 */
[----:B------:R-:W-:Y:S01]  /*0a80*/  NOP ;  /* 0x0000000000007918 */ /* 0x000fe20000000000 */
.L_x_11:
[----:B------:R-:W2:Y:S01]  /*0a90*/  SHFL.IDX PT, R0, R104, RZ, 0x1f ;  /* 0x00001fff68007589 */ /* 0x000ea200000e0000 */
[----:B------:R-:W-:Y:S01]  /*0aa0*/  NOP ;  /* 0x0000000000007918 */ /* 0x000fe20000000000 */
[----:B--2---:R-:W-:-:S13]  /*0ab0*/  ISETP.NE.AND P1, PT, R0, 0x3, PT ;  /* 0x000000030000780c */ /* 0x004fda0003f25270 */
[----:B------:R-:W-:Y:S05]  /*0ac0*/  @P1 BRA `(.L_x_12) ;  /* 0x00000000002c1947 */ /* 0x000fea0003800000 */
[----:B------:R-:W-:Y:S01]  /*0ad0*/  UMOV UR8, 0x400 ;  /* 0x0000040000087882 */ /* 0x000fe20000000000 */
[----:B------:R-:W-:Y:S01]  /*0ae0*/  UMOV UR7, 0x20 ;  /* 0x0000002000077882 */ /* 0x000fe20000000000 */
[----:B------:R-:W-:Y:S02]  /*0af0*/  ULEA UR8, UR37, UR8, 0x18 ;  /* 0x0000000825087291 */ /* 0x000fe4000f8ec0ff */
[----:B---3--:R-:W-:-:S04]  /*0b00*/  UIADD3 UR12, UPT, UPT, -UR7, 0x100000, URZ ;  /* 0x00100000070c7890 */ /* 0x008fc8000fffe1ff */
[----:B------:R-:W-:Y:S02]  /*0b10*/  USHF.L.U32 UR13, UR12, 0xb, URZ ;  /* 0x0000000b0c0d7899 */ /* 0x000fe400080006ff */
[----:B------:R-:W-:Y:S01]  /*0b20*/  USHF.L.U32 UR12, UR12, 0x1, URZ ;  /* 0x000000010c0c7899 */ /* 0x000fe200080006ff */
[----:B------:R-:W-:Y:S01]  /*0b30*/  ELECT P1, URZ, PT ;  /* 0x0000000000ff782f */ /* 0x000fe20003820000 */
[----:B------:R-:W2:Y:S10]  /*0b40*/  FENCE.VIEW.ASYNC.S ;  /* 0x00000000000073c6 */ /* 0x000eb40000000000 */
[----:B--2---:R2:W3:Y:S01]  /*0b50*/  SYNCS.EXCH.64 URZ, [UR8+0x1c0], UR12 ;  /* 0x0001c00c08ff75b2 */ /* 0x0044e20008000100 */
[----:B------:R2:W1:Y:S01]  /*0b60*/  SYNCS.EXCH.64 URZ, [UR8+0x1c8], UR12 ;  /* 0x0001c80c08ff75b2 */ /* 0x0004620008000100 */
[----:B------:R-:W-:Y:S01]  /*0b70*/  NOP ;  /* 0x0000000000007918 */ /* 0x000fe20000000000 */
.L_x_12:
[----:B------:R-:W4:Y:S01]  /*0b80*/  SHFL.IDX PT, R0, R104, RZ, 0x1f ;  /* 0x00001fff68007589 */ /* 0x000f2200000e0000 */
[----:B------:R-:W-:Y:S01]  /*0b90*/  NOP ;  /* 0x0000000000007918 */ /* 0x000fe20000000000 */
[----:B----4-:R-:W-:-:S13]  /*0ba0*/  ISETP.NE.AND P1, PT, R0, 0x4, PT ;  /* 0x000000040000780c */ /* 0x010fda0003f25270 */
[----:B------:R-:W-:Y:S05]  /*0bb0*/  @P1 BRA `(.L_x_13) ;  /* 0x0000000000481947 */ /* 0x000fea0003800000 */
[----:B---3--:R-:W-:Y:S01]  /*0bc0*/  UMOV UR9, 0x1a0 ;  /* 0x000001a000097882 */ /* 0x008fe20000000000 */
[----:B--2---:R-:W-:Y:S01]  /*0bd0*/  UMOV UR8, 0x400 ;  /* 0x0000040000087882 */ /* 0x004fe20000000000 */
[----:B------:R-:W-:Y:S01]  /*0be0*/  USEL UR9, UR9, 0x1e0, UP5 ;  /* 0x000001e009097887 */ /* 0x000fe2000a800000 */
        /* <DEDUP_REMOVED lines=9> */
[----:B------:R-:W2:Y:S02]  /*0c80*/  FENCE.VIEW.ASYNC.S ;  /* 0x00000000000073c6 */ /* 0x000ea40000000000 */
[----:B--2---:R4:W2:Y:S08]  /*0c90*/  SYNCS.EXCH.64 URZ, [UR8+0x1d0], UR12 ;  /* 0x0001d00c08ff75b2 */ /* 0x0048b00008000100 */
[----:B------:R4:W3:Y:S01]  /*0ca0*/  SYNCS.EXCH.64 URZ, [UR8+0x1e0], UR14 ;  /* 0x0001e00e08ff75b2 */ /* 0x0008e20008000100 */
[----:B------:R4:W1:Y:S01]  /*0cb0*/  SYNCS.EXCH.64 URZ, [UR8+0x1d8], UR12 ;  /* 0x0001d80c08ff75b2 */ /* 0x0008620008000100 */
[----:B------:R4:W1:Y:S02]  /*0cc0*/  SYNCS.EXCH.64 URZ, [UR8+0x1e8], UR14 ;  /* 0x0001e80e08ff75b2 */ /* 0x0008640008000100 */
[----:B----4-:R-:W-:Y:S01]  /*0cd0*/  NOP ;  /* 0x0000000000007918 */ /* 0x010fe20000000000 */
.L_x_13:
[----:B------:R-:W4:Y:S01]  /*0ce0*/  SHFL.IDX PT, R0, R104, RZ, 0x1f ;  /* 0x00001fff68007589 */ /* 0x000f2200000e0000 */
[----:B------:R-:W-:Y:S01]  /*0cf0*/  NOP ;  /* 0x0000000000007918 */ /* 0x000fe20000000000 */
[----:B----4-:R-:W-:-:S13]  /*0d00*/  ISETP.NE.AND P1, PT, R0, 0x5, PT ;  /* 0x000000050000780c */ /* 0x010fda0003f25270 */
[----:B------:R-:W-:Y:S05]  /*0d10*/  @P1 BRA `(.L_x_14) ;  /* 0x0000000000541947 */ /* 0x000fea0003800000 */
[----:B---3--:R-:W-:Y:S01]  /*0d20*/  UMOV UR9, 0x400 ;  /* 0x0000040000097882 */ /* 0x008fe20000000000 */
[----:B--2---:R-:W-:Y:S01]  /*0d30*/  UMOV UR8, 0x1 ;  /* 0x0000000100087882 */ /* 0x004fe20000000000 */
        /* <DEDUP_REMOVED lines=13> */
[----:B------:R4:W1:Y:S01]  /*0e10*/  SYNCS.EXCH.64 URZ, [UR9+0x218], UR14 ;  /* 0x0002180e09ff75b2 */ /* 0x0008620008000100 */
[----:B------:R4:W1:Y:S01]  /*0e20*/  SYNCS.EXCH.64 URZ, [UR9+0x200], UR12 ;  /* 0x0002000c09ff75b2 */ /* 0x0008620008000100 */
[----:B------:R4:W1:Y:S01]  /*0e30*/  SYNCS.EXCH.64 URZ, [UR9+0x220], UR14 ;  /* 0x0002200e09ff75b2 */ /* 0x0008620008000100 */
[----:B------:R4:W1:Y:S01]  /*0e40*/  SYNCS.EXCH.64 URZ, [UR9+0x208], UR12 ;  /* 0x0002080c09ff75b2 */ /* 0x0008620008000100 */
[----:B------:R4:W1:Y:S02]  /*0e50*/  SYNCS.EXCH.64 URZ, [UR9+0x228], UR14 ;  /* 0x0002280e09ff75b2 */ /* 0x0008640008000100 */
[----:B----4-:R-:W-:Y:S01]  /*0e60*/  NOP ;  /* 0x0000000000007918 */ /* 0x010fe20000000000 */
.L_x_14:
[----:B------:R-:W4:Y:S01]  /*0e70*/  SHFL.IDX PT, R0, R104, RZ, 0x1f ;  /* 0x00001fff68007589 */ /* 0x000f2200000e0000 */
[----:B------:R-:W-:Y:S01]  /*0e80*/  ISETP.NE.OR P0, PT, RZ, UR10, !P0 ;  /* 0x0000000aff007c0c */ /* 0x000fe2000c705670 */
[----:B------:R-:W-:Y:S01]  /*0e90*/  NOP ;  /* 0x0000000000007918 */ /* 0x000fe20000000000 */
[----:B----4-:R-:W-:-:S13]  /*0ea0*/  ISETP.NE.AND P1, PT, R0, 0x3, PT ;  /* 0x000000030000780c */ /* 0x010fda0003f25270 */
[----:B------:R-:W-:Y:S05]  /*0eb0*/  @P1 BRA `(.L_x_15) ;  /* 0x0000000000341947 */ /* 0x000fea0003800000 */
[----:B--2---:R-:W-:Y:S01]  /*0ec0*/  UMOV UR8, 0x400 ;  /* 0x0000040000087882 */ /* 0x004fe20000000000 */
[----:B------:R-:W-:Y:S01]  /*0ed0*/  UMOV UR7, 0x20 ;  /* 0x0000002000077882 */ /* 0x000fe20000000000 */
[----:B------:R-:W-:Y:S02]  /*0ee0*/  ULEA UR8, UR37, UR8, 0x18 ;  /* 0x0000000825087291 */ /* 0x000fe4000f8ec0ff */
[----:B---3--:R-:W-:-:S04]  /*0ef0*/  UIADD3 UR12, UPT, UPT, -UR7, 0x100000, URZ ;  /* 0x00100000070c7890 */ /* 0x008fc8000fffe1ff */
[----:B------:R-:W-:Y:S02]  /*0f00*/  USHF.L.U32 UR13, UR12, 0xb, URZ ;  /* 0x0000000b0c0d7899 */ /* 0x000fe400080006ff */
[----:B------:R-:W-:Y:S01]  /*0f10*/  USHF.L.U32 UR12, UR12, 0x1, URZ ;  /* 0x000000010c0c7899 */ /* 0x000fe200080006ff */
[----:B------:R-:W-:Y:S01]  /*0f20*/  ELECT P1, URZ, PT ;  /* 0x0000000000ff782f */ /* 0x000fe20003820000 */
[----:B------:R-:W2:Y:S10]  /*0f30*/  FENCE.VIEW.ASYNC.S ;  /* 0x00000000000073c6 */ /* 0x000eb40000000000 */
[----:B--2---:R4:W2:Y:S01]  /*0f40*/  SYNCS.EXCH.64 URZ, [UR8+0x230], UR12 ;  /* 0x0002300c08ff75b2 */ /* 0x0048a20008000100 */
[----:B------:R4:W3:Y:S01]  /*0f50*/  SYNCS.EXCH.64 URZ, [UR8+0x240], UR12 ;  /* 0x0002400c08ff75b2 */ /* 0x0008e20008000100 */
[----:B------:R4:W1:Y:S01]  /*0f60*/  SYNCS.EXCH.64 URZ, [UR8+0x238], UR12 ;  /* 0x0002380c08ff75b2 */ /* 0x0008620008000100 */
[----:B------:R4:W1:Y:S02]  /*0f70*/  SYNCS.EXCH.64 URZ, [UR8+0x248], UR12 ;  /* 0x0002480c08ff75b2 */ /* 0x0008640008000100 */
[----:B----4-:R-:W-:Y:S01]  /*0f80*/  NOP ;  /* 0x0000000000007918 */ /* 0x010fe20000000000 */
.L_x_15:
[----:B------:R-:W-:Y:S01]  /*0f90*/  VOTEU.ALL UP1, P0 ;  /* 0x0000000000ff7886 */ /* 0x000fe20000020000 */
[----:B--2---:R-:W2:Y:S01]  /*0fa0*/  LDCU UR8, c[0x0][0x36c] ;  /* 0x00006d80ff0877ac */ /* 0x004ea20008000800 */
[----:B------:R-:W-:Y:S01]  /*0fb0*/  NOP ;  /* 0x0000000000007918 */ /* 0x000fe20000000000 */
[----:B------:R-:W-:Y:S01]  /*0fc0*/  LOP3.LUT R10, R111, 0x1f, RZ, 0xc0, !PT ;  /* 0x0000001f6f0a7812 */ /* 0x000fe200078ec0ff */
[----:B---3--:R-:W-:Y:S01]  /*0fd0*/  UMOV UR12, 0x20 ;  /* 0x00000020000c7882 */ /* 0x008fe20000000000 */
[----:B------:R-:W-:Y:S01]  /*0fe0*/  @!UP1 UMOV UR7, 0x400 ;  /* 0x0000040000079882 */ /* 0x000fe20000000000 */
[----:B------:R-:W-:-:S04]  /*0ff0*/  @!UP1 UIADD3 UR12, UPT, UPT, -UR12, 0x100000, URZ ;  /* 0x001000000c0c9890 */ /* 0x000fc8000fffe1ff */
[----:B------:R-:W-:Y:S02]  /*1000*/  @!UP1 USHF.L.U32 UR13, UR12, 0xb, URZ ;  /* 0x0000000b0c0d9899 */ /* 0x000fe400080006ff */
[----:B------:R-:W-:Y:S02]  /*1010*/  @!UP1 USHF.L.U32 UR12, UR12, 0x1, URZ ;  /* 0x000000010c0c9899 */ /* 0x000fe400080006ff */
[----:B------:R-:W-:Y:S01]  /*1020*/  @!UP1 ULEA UR7, UR37, UR7, 0x18 ;  /* 0x0000000725079291 */ /* 0x000fe2000f8ec0ff */
[----:B------:R-:W-:Y:S01]  /*1030*/  VOTEU.ALL UP1, P0 ;  /* 0x0000000000ff7886 */ /* 0x000fe20000020000 */
[----:B------:R-:W-:Y:S01]  /*1040*/  UISETP.NE.AND UP4, UPT, UR10, URZ, UPT ;  /* 0x000000ff0a00728c */ /* 0x000fe2000bf85270 */
[----:B------:R-:W3:Y:S09]  /*1050*/  FENCE.VIEW.ASYNC.S ;  /* 0x00000000000073c6 */ /* 0x000ef20000000000 */
[----:B---3--:R3:W4:Y:S01]  /*1060*/  @!UP1 SYNCS.EXCH.64 URZ, [UR7+0x250], UR12 ;  /* 0x0002500c07ff95b2 */ /* 0x0087220008000100 */
[----:B--2---:R-:W-:-:S09]  /*1070*/  UISETP.EQ.U32.AND UP1, UPT, UR8, 0x1, UPT ;  /* 0x000000010800788c */ /* 0x004fd2000bf22070 */
[----:B------:R-:W-:Y:S05]  /*1080*/  BRA.U !UP1, `(.L_x_16) ;  /* 0x0000000109087547 */ /* 0x000fea000b800000 */
[----:B-1--4-:R-:W-:Y:S01]  /*1090*/  UCGABAR_ARV ;  /* 0x00000000000079c7 */ /* 0x012fe20008000000 */
[----:B------:R-:W-:Y:S05]  /*10a0*/  BRA `(.L_x_17) ;  /* 0x0000000000047947 */ /* 0x000fea0003800000 */
.L_x_16:
[----:B-1--4-:R-:W-:Y:S01]  /*10b0*/  NOP ;  /* 0x0000000000007918 */ /* 0x012fe20000000000 */
.L_x_17:
[----:B------:R-:W1:Y:S01]  /*10c0*/  S2R R15, SR_CTAID.Y ;  /* 0x00000000000f7919 */ /* 0x000e620000002600 */
[----:B------:R-:W-:-:S05]  /*10d0*/  CS2R.32 R97, SR_CgaSize ;  /* 0x0000000000617805 */ /* 0x000fca0000008a00 */
[----:B------:R-:W-:-:S05]  /*10e0*/  IMAD R97, R97, -0xa0, RZ ;  /* 0xffffff6061617824 */ /* 0x000fca00078e02ff */
[----:B---3--:R-:W-:-:S14]  /*10f0*/  R2UR UR7, R97 ;  /* 0x00000000610772ca */ /* 0x008fdc00000e0000 */
[----:B------:R-:W2:Y:S01]  /*1100*/  LDCU UR7, c[0x0][UR7+0x2b4] ;  /* 0x00005680070777ac */ /* 0x000ea20008000800 */
[----:B------:R-:W-:-:S05]  /*1110*/  CS2R.32 R0, SR_CgaSize ;  /* 0x0000000000007805 */ /* 0x000fca0000008a00 */
[----:B------:R-:W-:-:S06]  /*1120*/  IMAD R0, R0, -0xa0, RZ ;  /* 0xffffff6000007824 */ /* 0x000fcc00078e02ff */
[----:B------:R-:W3:Y:S01]  /*1130*/  LDC R0, c[0x0][R0+0x2a4] ;  /* 0x0000a90000007b82 */ /* 0x000ee20000000800 */
[----:B------:R-:W-:Y:S01]  /*1140*/  PRMT R8, RZ, 0x7610, R8 ;  /* 0x00007610ff087816 */ /* 0x000fe20000000008 */
[----:B------:R-:W4:Y:S01]  /*1150*/  S2R R9, SR_CTAID.X ;  /* 0x0000000000097919 */ /* 0x000f220000002500 */
[----:B------:R-:W-:-:S05]  /*1160*/  CS2R.32 R97, SR_CgaSize ;  /* 0x0000000000617805 */ /* 0x000fca0000008a00 */
[----:B------:R-:W-:-:S05]  /*1170*/  IMAD R97, R97, -0xa0, RZ ;  /* 0xffffff6061617824 */ /* 0x000fca00078e02ff */
[----:B------:R-:W-:-:S14]  /*1180*/  R2UR UR8, R97 ;  /* 0x00000000610872ca */ /* 0x000fdc00000e0000 */
[----:B------:R-:W3:Y:S01]  /*1190*/  LDCU UR8, c[0x0][UR8+0x2b0] ;  /* 0x00005600080877ac */ /* 0x000ee20008000800 */
[----:B------:R-:W-:Y:S01]  /*11a0*/  UISETP.NE.AND UP2, UPT, UR10, 0x2, UPT ;  /* 0x000000020a00788c */ /* 0x000fe2000bf45270 */
[----:B------:R-:W2:Y:S01]  /*11b0*/  LDC R11, c[0x0][0xb24] ;  /* 0x0002c900ff0b7b82 */ /* 0x000ea20000000800 */
[----:B------:R-:W-:-:S05]  /*11c0*/  CS2R.32 R2, SR_CgaSize ;  /* 0x0000000000027805 */ /* 0x000fca0000008a00 */
[----:B------:R-:W-:-:S06]  /*11d0*/  IMAD R2, R2, -0xa0, RZ ;  /* 0xffffff6002027824 */ /* 0x000fcc00078e02ff */
[----:B------:R-:W3:Y:S08]  /*11e0*/  LDC R2, c[0x0][R2+0x2a0] ;  /* 0x0000a80002027b82 */ /* 0x000ef00000000800 */
[----:B------:R-:W3:Y:S01]  /*11f0*/  LDC R40, c[0x0][0xb24] ;  /* 0x0002c900ff287b82 */ /* 0x000ee20000000800 */
[----:B-1----:R-:W-:-:S07]  /*1200*/  I2FP.F32.U32 R96, R15 ;  /* 0x0000000f00607245 */ /* 0x002fce0000201000 */
[----:B------:R-:W1:Y:S01]  /*1210*/  S2UR UR36, SR_CTAID.Z ;  /* 0x00000000002479c3 */ /* 0x000e620000002700 */
[----:B--2---:R-:W-:Y:S01]  /*1220*/  ISETP.GE.AND P0, PT, R11, 0x1, PT ;  /* 0x000000010b00780c */ /* 0x004fe20003f06270 */
[----:B----4-:R-:W-:Y:S01]  /*1230*/  IMAD.MOV.U32 R14, RZ, RZ, R9 ;  /* 0x000000ffff0e7224 */ /* 0x010fe200078e0009 */
[----:B------:R-:W-:Y:S01]  /*1240*/  I2FP.F32.U32 R97, R9 ;  /* 0x0000000900617245 */ /* 0x000fe20000201000 */
[----:B------:R-:W-:Y:S01]  /*1250*/  FMUL R96, R96, UR7 ;  /* 0x0000000760607c20 */ /* 0x000fe20008400000 */
[----:B------:R-:W2:Y:S03]  /*1260*/  LDCU UR7, c[0x0][0xb30] ;  /* 0x00016600ff0777ac */ /* 0x000ea60008000800 */
[----:B---3--:R-:W-:Y:S02]  /*1270*/  FMUL R97, R97, UR8 ;  /* 0x0000000861617c20 */ /* 0x008fe40008400000 */
[----:B------:R-:W3:Y:S08]  /*1280*/  F2I.U32.TRUNC.NTZ R96, R96 ;  /* 0x0000006000607305 */ /* 0x000ef0000020f000 */
[----:B------:R-:W4:Y:S01]  /*1290*/  F2I.U32.TRUNC.NTZ R97, R97 ;  /* 0x0000006100617305 */ /* 0x000f22000020f000 */
[----:B--2---:R-:W-:Y:S01]  /*12a0*/  UISETP.NE.AND UP3, UPT, UR7, 0x1, UPT ;  /* 0x000000010700788c */ /* 0x004fe2000bf65270 */
[----:B---3--:R-:W-:-:S05]  /*12b0*/  IADD3 R96, PT, PT, -R96, RZ, RZ ;  /* 0x000000ff60607210 */ /* 0x008fca0007ffe1ff */
[----:B------:R-:W-:Y:S01]  /*12c0*/  IMAD R96, R0, R96, R15 ;  /* 0x0000006000607224 */ /* 0x000fe200078e020f */
[----:B------:R-:W-:Y:S01]  /*12d0*/  PRMT R0, RZ, 0x7610, R0 ;  /* 0x00007610ff007816 */ /* 0x000fe20000000000 */
[----:B----4-:R-:W-:-:S04]  /*12e0*/  IMAD.MOV R97, RZ, RZ, -R97 ;  /* 0x000000ffff617224 */ /* 0x010fc800078e0a61 */
[----:B------:R-:W-:Y:S01]  /*12f0*/  IMAD R97, R2, R97, R9 ;  /* 0x0000006102617224 */ /* 0x000fe200078e0209 */
[----:B-1----:R-:W-:Y:S06]  /*1300*/  BRA.U UP4, `(.L_x_18) ;  /* 0x0000000104247547 */ /* 0x002fec000b800000 */
[----:B------:R-:W-:Y:S01]  /*1310*/  ISETP.NE.AND P1, PT, R96, RZ, PT ;  /* 0x000000ff6000720c */ /* 0x000fe20003f25270 */
[----:B------:R-:W-:Y:S01]  /*1320*/  IMAD.MOV.U32 R0, RZ, RZ, 0x3 ;  /* 0x00000003ff007424 */ /* 0x000fe200078e00ff */
[C---:B------:R-:W-:Y:S02]  /*1330*/  LOP3.LUT R2, R97.reuse, 0xfffffffe, RZ, 0xc0, !PT ;  /* 0xfffffffe61027812 */ /* 0x040fe400078ec0ff */
[----:B------:R-:W-:Y:S02]  /*1340*/  ISETP.LT.U32.OR P1, PT, R97, 0x2, !P1 ;  /* 0x000000026100780c */ /* 0x000fe40004f21470 */
[----:B------:R-:W-:Y:S02]  /*1350*/  SHF.L.U32 R0, R0, R2, RZ ;  /* 0x0000000200007219 */ /* 0x000fe400000006ff */
[----:B------:R-:W-:Y:S02]  /*1360*/  SEL R4, RZ, 0x1, !P1 ;  /* 0x00000001ff047807 */ /* 0x000fe40004800000 */
[----:B------:R-:W-:-:S05]  /*1370*/  SEL R3, RZ, 0x2, !P1 ;  /* 0x00000002ff037807 */ /* 0x000fca0004800000 */
[----:B------:R-:W-:-:S05]  /*1380*/  IMAD.IADD R3, R4, 0x1, R3 ;  /* 0x0000000104037824 */ /* 0x000fca00078e0203 */
[----:B------:R-:W-:Y:S02]  /*1390*/  PRMT R8, R3, 0x7610, R8 ;  /* 0x0000761003087816 */ /* 0x000fe40000000008 */
.L_x_18:
[----:B------:R-:W-:Y:S05]  /*13a0*/  @!P0 BRA `(.L_x_19) ;  /* 0x0000000000b88947 */ /* 0x000fea0003800000 */
[----:B------:R-:W1:Y:S01]  /*13b0*/  LDC.64 R4, c[0x0][0xb18] ;  /* 0x0002c600ff047b82 */ /* 0x000e620000000a00 */
[----:B------:R-:W-:-:S07]  /*13c0*/  ISETP.NE.AND P0, PT, R11, 0x1, PT ;  /* 0x000000010b00780c */ /* 0x000fce0003f05270 */
[----:B------:R-:W2:Y:S08]  /*13d0*/  LDC R14, c[0x0][0xb0c] ;  /* 0x0002c300ff0e7b82 */ /* 0x000eb00000000800 */
[----:B------:R-:W3:Y:S08]  /*13e0*/  LDC R16, c[0x0][0x370] ;  /* 0x0000dc00ff107b82 */ /* 0x000ef00000000800 */
[----:B------:R-:W4:Y:S01]  /*13f0*/  LDC R13, c[0x0][0x374] ;  /* 0x0000dd00ff0d7b82 */ /* 0x000f220000000800 */
[----:B-1----:R-:W-:-:S07]  /*1400*/  ISETP.NE.AND P1, PT, R4, 0x1, PT ;  /* 0x000000010400780c */ /* 0x002fce0003f25270 */
[----:B------:R-:W3:Y:S01]  /*1410*/  LDC.64 R6, c[0x0][0xb10] ;  /* 0x0002c400ff067b82 */ /* 0x000ee20000000a00 */
[----:B--2---:R-:W-:-:S07]  /*1420*/  ISETP.NE.AND P2, PT, R14, 0x1, PT ;  /* 0x000000010e00780c */ /* 0x004fce0003f45270 */
[----:B------:R-:W1:Y:S08]  /*1430*/  LDC R12, c[0x0][0xb20] ;  /* 0x0002c800ff0c7b82 */ /* 0x000e700000000800 */
[----:B------:R-:W2:Y:S01]  /*1440*/  LDC.64 R2, c[0x0][0xb28] ;  /* 0x0002ca00ff027b82 */ /* 0x000ea20000000a00 */
[----:B----4-:R-:W-:-:S04]  /*1450*/  IMAD.HI.U32 R17, R13, R5, RZ ;  /* 0x000000050d117227 */ /* 0x010fc800078e00ff */
[----:B------:R-:W-:-:S04]  /*1460*/  IMAD.HI.U32 R5, R15, R5, RZ ;  /* 0x000000050f057227 */ /* 0x000fc800078e00ff */
[----:B---3--:R-:W-:-:S05]  /*1470*/  IMAD.HI.U32 R18, R16, R6, RZ ;  /* 0x0000000610127227 */ /* 0x008fca00078e00ff */
[-C--:B------:R-:W-:Y:S01]  /*1480*/  @P2 SHF.R.U32.HI R16, RZ, R7.reuse, R18 ;  /* 0x00000007ff102219 */ /* 0x080fe20000011612 */
[----:B------:R-:W-:Y:S01]  /*1490*/  IMAD.HI.U32 R18, R9, R6, RZ ;  /* 0x0000000609127227 */ /* 0x000fe200078e00ff */
[-C--:B-1----:R-:W-:Y:S02]  /*14a0*/  @P1 SHF.R.U32.HI R13, RZ, R12.reuse, R17 ;  /* 0x0000000cff0d1219 */ /* 0x082fe40000011611 */
[----:B------:R-:W-:Y:S02]  /*14b0*/  SHF.R.U32.HI R5, RZ, R12, R5 ;  /* 0x0000000cff057219 */ /* 0x000fe40000011605 */
[----:B------:R-:W-:Y:S02]  /*14c0*/  SHF.R.U32.HI R18, RZ, R7, R18 ;  /* 0x00000007ff127219 */ /* 0x000fe40000011612 */
[----:B------:R-:W-:Y:S01]  /*14d0*/  SEL R5, R15, R5, !P1 ;  /* 0x000000050f057207 */ /* 0x000fe20004800000 */
[----:B--2---:R-:W-:Y:S01]  /*14e0*/  IMAD.HI.U32 R17, R13, R2, RZ ;  /* 0x000000020d117227 */ /* 0x004fe200078e00ff */
[----:B------:R-:W-:-:S03]  /*14f0*/  SEL R18, R9, R18, !P2 ;  /* 0x0000001209127207 */ /* 0x000fc60005000000 */
[----:B------:R-:W-:Y:S01]  /*1500*/  IMAD.HI.U32 R6, R16, R2, RZ ;  /* 0x0000000210067227 */ /* 0x000fe200078e00ff */
[----:B------:R-:W-:-:S04]  /*1510*/  @P0 SHF.R.U32.HI R13, RZ, R3, R17 ;  /* 0x00000003ff0d0219 */ /* 0x000fc80000011611 */
[----:B------:R-:W-:Y:S01]  /*1520*/  @P0 SHF.R.U32.HI R16, RZ, R3, R6 ;  /* 0x00000003ff100219 */ /* 0x000fe20000011606 */
[----:B------:R-:W-:-:S04]  /*1530*/  IMAD R13, R13, R11, RZ ;  /* 0x0000000b0d0d7224 */ /* 0x000fc800078e02ff */
[----:B------:R-:W-:Y:S01]  /*1540*/  IMAD R6, R16, R11, RZ ;  /* 0x0000000b10067224 */ /* 0x000fe200078e02ff */
[----:B------:R-:W-:-:S04]  /*1550*/  ISETP.GE.AND P1, PT, R5, R13, PT ;  /* 0x0000000d0500720c */ /* 0x000fc80003f26270 */
[----:B------:R-:W-:Y:S01]  /*1560*/  ISETP.GE.OR P1, PT, R18, R6, P1 ;  /* 0x000000061200720c */ /* 0x000fe20000f26670 */
[----:B------:R-:W-:-:S05]  /*1570*/  IMAD.HI.U32 R6, R5, R2, RZ ;  /* 0x0000000205067227 */ /* 0x000fca00078e00ff */
[----:B------:R-:W-:-:S04]  /*1580*/  SHF.R.U32.HI R6, RZ, R3, R6 ;  /* 0x00000003ff067219 */ /* 0x000fc80000011606 */
[----:B------:R-:W-:-:S03]  /*1590*/  SEL R6, R5, R6, !P0 ;  /* 0x0000000605067207 */ /* 0x000fc60004000000 */
[----:B------:R-:W-:Y:S01]  /*15a0*/  @!P1 IMAD.HI.U32 R7, R18, R2, RZ ;  /* 0x0000000212079227 */ /* 0x000fe200078e00ff */
[----:B------:R-:W-:-:S04]  /*15b0*/  IADD3 R2, PT, PT, -R6, RZ, RZ ;  /* 0x000000ff06027210 */ /* 0x000fc80007ffe1ff */
[----:B------:R-:W-:Y:S01]  /*15c0*/  @!P1 SHF.R.U32.HI R3, RZ, R3, R7 ;  /* 0x00000003ff039219 */ /* 0x000fe20000011607 */
[----:B------:R-:W-:Y:S01]  /*15d0*/  IMAD R2, R11, R2, R5 ;  /* 0x000000020b027224 */ /* 0x000fe200078e0205 */
[----:B------:R-:W-:Y:S02]  /*15e0*/  IADD3 R7, PT, PT, -R5, RZ, RZ ;  /* 0x000000ff05077210 */ /* 0x000fe40007ffe1ff */
[----:B------:R-:W-:-:S03]  /*15f0*/  @!P1 SEL R3, R18, R3, !P0 ;  /* 0x0000000312039207 */ /* 0x000fc60004000000 */
[----:B------:R-:W-:Y:S02]  /*1600*/  IMAD R7, R4, R7, R15 ;  /* 0x0000000704077224 */ /* 0x000fe400078e020f */
[--C-:B------:R-:W-:Y:S02]  /*1610*/  @!P1 IMAD.IADD R6, R6, 0x1, -R3.reuse ;  /* 0x0000000106069824 */ /* 0x100fe400078e0a03 */
[----:B------:R-:W-:Y:S01]  /*1620*/  @!P1 IMAD R3, R2, R16, R3 ;  /* 0x0000001002039224 */ /* 0x000fe200078e0203 */
[----:B------:R-:W-:Y:S01]  /*1630*/  IADD3 R2, PT, PT, -R18, RZ, RZ ;  /* 0x000000ff12027210 */ /* 0x000fe20007ffe1ff */
[----:B------:R-:W-:Y:S02]  /*1640*/  @!P1 IMAD R5, R6, R11, R18 ;  /* 0x0000000b06059224 */ /* 0x000fe400078e0212 */
[----:B------:R-:W-:Y:S02]  /*1650*/  @!P1 IMAD.MOV.U32 R18, RZ, RZ, R3 ;  /* 0x000000ffff129224 */ /* 0x000fe400078e0003 */
[----:B------:R-:W-:-:S02]  /*1660*/  IMAD R2, R14, R2, R9 ;  /* 0x000000020e027224 */ /* 0x000fc400078e0209 */
[----:B------:R-:W-:Y:S02]  /*1670*/  IMAD R15, R5, R4, R7 ;  /* 0x00000004050f7224 */ /* 0x000fe400078e0207 */
[----:B------:R-:W-:Y:S02]  /*1680*/  IMAD R14, R18, R14, R2 ;  /* 0x0000000e120e7224 */ /* 0x000fe400078e0202 */
.L_x_19:
[----:B------:R-:W-:Y:S05]  /*1690*/  BRA.U UP3, `(.L_x_20) ;  /* 0x0000000103407547 */ /* 0x000fea000b800000 */
[----:B------:R-:W1:Y:S08]  /*16a0*/  LDC.64 R4, c[0x0][0xb10] ;  /* 0x0002c400ff047b82 */ /* 0x000e700000000a00 */
[----:B------:R-:W2:Y:S08]  /*16b0*/  LDC.64 R2, c[0x0][0xb18] ;  /* 0x0002c600ff027b82 */ /* 0x000eb00000000a00 */
[----:B------:R-:W3:Y:S08]  /*16c0*/  LDC R6, c[0x0][0xb20] ;  /* 0x0002c800ff067b82 */ /* 0x000ef00000000800 */
[----:B------:R-:W4:Y:S01]  /*16d0*/  LDC R7, c[0x0][0xb0c] ;  /* 0x0002c300ff077b82 */ /* 0x000f220000000800 */
[----:B-1----:R-:W-:-:S05]  /*16e0*/  IMAD.HI.U32 R4, R14, R4, RZ ;  /* 0x000000040e047227 */ /* 0x002fca00078e00ff */
[----:B------:R-:W-:Y:S01]  /*16f0*/  SHF.R.U32.HI R4, RZ, R5, R4 ;  /* 0x00000005ff047219 */ /* 0x000fe20000011604 */
[----:B--2---:R-:W-:Y:S01]  /*1700*/  IMAD.HI.U32 R3, R15, R3, RZ ;  /* 0x000000030f037227 */ /* 0x004fe200078e00ff */
[----:B------:R-:W-:-:S04]  /*1710*/  ISETP.NE.AND P0, PT, R2, 0x1, PT ;  /* 0x000000010200780c */ /* 0x000fc80003f05270 */
[----:B---3--:R-:W-:-:S04]  /*1720*/  SHF.R.U32.HI R3, RZ, R6, R3 ;  /* 0x00000006ff037219 */ /* 0x008fc80000011603 */
[----:B------:R-:W-:Y:S02]  /*1730*/  SEL R3, R15, R3, !P0 ;  /* 0x000000030f037207 */ /* 0x000fe40004000000 */
[----:B----4-:R-:W-:-:S04]  /*1740*/  ISETP.NE.AND P1, PT, R7, 0x1, PT ;  /* 0x000000010700780c */ /* 0x010fc80003f25270 */
[----:B------:R-:W-:-:S05]  /*1750*/  SEL R5, R14, R4, !P1 ;  /* 0x000000040e057207 */ /* 0x000fca0004800000 */
[----:B------:R-:W-:Y:S02]  /*1760*/  IMAD.IADD R4, R3, 0x1, -R5 ;  /* 0x0000000103047824 */ /* 0x000fe400078e0a05 */
[----:B------:R-:W-:Y:S02]  /*1770*/  IMAD.IADD R3, R5, 0x1, -R3 ;  /* 0x0000000105037824 */ /* 0x000fe400078e0a03 */
[----:B------:R-:W-:Y:S02]  /*1780*/  IMAD R14, R4, R7, R14 ;  /* 0x00000007040e7224 */ /* 0x000fe400078e020e */
[----:B------:R-:W-:Y:S02]  /*1790*/  IMAD R15, R3, R2, R15 ;  /* 0x00000002030f7224 */ /* 0x000fe400078e020f */
.L_x_20:
[----:B------:R-:W-:Y:S05]  /*17a0*/  BRA.U !UP1, `(.L_x_21) ;  /* 0x00000001090c7547 */ /* 0x000fea000b800000 */
[----:B------:R-:W-:Y:S01]  /*17b0*/  UCGABAR_WAIT ;  /* 0x0000000000007dc7 */ /* 0x000fe20008000000 */
[----:B------:R-:W-:Y:S01]  /*17c0*/  CCTL.IVALL ;  /* 0x00000000ff00798f */ /* 0x000fe20002000000 */
[----:B------:R-:W-:Y:S05]  /*17d0*/  BRA `(.L_x_22) ;  /* 0x0000000000047947 */ /* 0x000fea0003800000 */
.L_x_21:
[----:B------:R-:W-:Y:S06]  /*17e0*/  BAR.SYNC.DEFER_BLOCKING 0x0 ;  /* 0x0000000000007b1d */ /* 0x000fec0000010000 */
.L_x_22:
[----:B------:R-:W-:Y:S05]  /*17f0*/  BRA.U UP2, `(.L_x_23) ;  /* 0x0000001d02b87547 */ /* 0x000fea000b800000 */
[----:B------:R-:W1:Y:S01]  /*1800*/  LDCU UR4, c[0x0][0x38c] ;  /* 0x00007180ff0477ac */ /* 0x000e620008000800 */
[----:B------:R-:W2:Y:S01]  /*1810*/  LDC R8, c[0x0][0x370] ;  /* 0x0000dc00ff087b82 */ /* 0x000ea20000000800 */
[----:B------:R-:W-:Y:S02]  /*1820*/  IMAD.SHL.U32 R18, R9, 0x40, RZ ;  /* 0x0000004009127824 */ /* 0x000fe400078e00ff */
[----:B------:R-:W-:Y:S01]  /*1830*/  HFMA2 R16, -RZ, RZ, 0, 0 ;  /* 0x00000000ff107431 */ /* 0x000fe200000001ff */
[----:B------:R-:W-:Y:S01]  /*1840*/  UISETP.NE.AND UP1, UPT, UR10, URZ, UPT ;  /* 0x000000ff0a00728c */ /* 0x000fe2000bf25270 */
[----:B------:R-:W-:Y:S01]  /*1850*/  ISETP.NE.AND P4, PT, R10, RZ, P5 ;  /* 0x000000ff0a00720c */ /* 0x000fe20002f85270 */
[----:B------:R-:W-:Y:S01]  /*1860*/  IMAD.MOV.U32 R17, RZ, RZ, 0x1 ;  /* 0x00000001ff117424 */ /* 0x000fe200078e00ff */
[----:B------:R-:W-:Y:S01]  /*1870*/  CS2R R12, SRZ ;  /* 0x00000000000c7805 */ /* 0x000fe2000001ff00 */
[----:B------:R-:W-:Y:S01]  /*1880*/  IMAD.MOV.U32 R11, RZ, RZ, 0x1 ;  /* 0x00000001ff0b7424 */ /* 0x000fe200078e00ff */
[----:B------:R-:W3:Y:S01]  /*1890*/  LDC R0, c[0x0][0x374] ;  /* 0x0000dd00ff007b82 */ /* 0x000ee20000000800 */
[----:B------:R-:W-:Y:S01]  /*18a0*/  LOP3.LUT R18, R18, 0x40, RZ, 0xc0, !PT ;  /* 0x0000004012127812 */ /* 0x000fe200078ec0ff */
[----:B------:R-:W4:Y:S01]  /*18b0*/  LDCU.64 UR14, c[0x0][0x348] ;  /* 0x00006900ff0e77ac */ /* 0x000f220008000a00 */
[----:B------:R-:W-:Y:S01]  /*18c0*/  USEL UR22, UR6, 0x2, UP1 ;  /* 0x0000000206167887 */ /* 0x000fe20008800000 */
[----:B------:R-:W-:Y:S01]  /*18d0*/  UMOV UR23, URZ ;  /* 0x000000ff00177c82 */ /* 0x000fe20008000000 */
[----:B-1----:R-:W-:-:S04]  /*18e0*/  UIADD3 UR5, UPT, UPT, UR4, 0x3f, URZ ;  /* 0x0000003f04057890 */ /* 0x002fc8000fffe0ff */
[----:B------:R-:W-:-:S04]  /*18f0*/  USHF.R.S32.HI UR7, URZ, 0x1f, UR5 ;  /* 0x0000001fff077899 */ /* 0x000fc80008011405 */
[----:B------:R-:W-:Y:S02]  /*1900*/  ULEA.HI UR7, UR7, UR5, URZ, 0x6 ;  /* 0x0000000507077291 */ /* 0x000fe4000f8f30ff */
[----:B------:R-:W-:Y:S02]  /*1910*/  UIADD3 UR5, UPT, UPT, UR4, -0x1, URZ ;  /* 0xffffffff04057890 */ /* 0x000fe4000fffe0ff */
[----:B------:R-:W-:Y:S02]  /*1920*/  USHF.R.S32.HI UR7, URZ, 0x6, UR7 ;  /* 0x00000006ff077899 */ /* 0x000fe40008011407 */
[----:B------:R-:W-:Y:S02]  /*1930*/  UISETP.GE.U32.AND UP2, UPT, UR5, -0x7f, UPT ;  /* 0xffffff810500788c */ /* 0x000fe4000bf46070 */
[----:B------:R-:W-:Y:S02]  /*1940*/  UISETP.LT.U32.AND UP0, UPT, UR7, 0x1a, UPT ;  /* 0x0000001a0700788c */ /* 0x000fe4000bf01070 */
[----:B------:R-:W-:-:S02]  /*1950*/  UIADD3 UR4, UPT, UPT, UR4, 0x7e, URZ ;  /* 0x0000007e04047890 */ /* 0x000fc4000fffe0ff */
[----:B------:R-:W-:-:S04]  /*1960*/  USEL UR5, UR7, 0x1a, UP0 ;  /* 0x0000001a07057887 */ /* 0x000fc80008000000 */
[----:B------:R-:W-:Y:S02]  /*1970*/  UIADD3 UR21, UPT, UPT, UR5, -0x1, URZ ;  /* 0xffffffff05157890 */ /* 0x000fe4000fffe0ff */
[----:B------:R-:W-:Y:S02]  /*1980*/  @UP2 UIADD3 UR21, UPT, UPT, UR5, URZ, URZ ;  /* 0x000000ff05152290 */ /* 0x000fe4000fffe0ff */
[----:B------:R-:W-:Y:S02]  /*1990*/  UIADD3 UR24, UPT, UPT, UR7, -UR5, URZ ;  /* 0x8000000507187290 */ /* 0x000fe4000fffe0ff */
[----:B------:R-:W-:Y:S02]  /*19a0*/  UIADD3 UR13, UPT, UPT, UR21, 0x1, URZ ;  /* 0x00000001150d7890 */ /* 0x000fe4000fffe0ff */
[----:B--2-4-:R-:W-:-:S12]  /*19b0*/  UIADD3 UR21, UPT, UPT, -UR21, URZ, URZ ;  /* 0x000000ff15157290 */ /* 0x014fd8000fffe1ff */
.L_x_43:
[----:B------:R-:W-:Y:S01]  /*19c0*/  UISETP.NE.AND UP0, UPT, UR37, URZ, UPT ;  /* 0x000000ff2500728c */ /* 0x000fe2000bf05270 */
[----:B------:R-:W1:Y:S08]  /*19d0*/  S2UR UR37, SR_CgaCtaId ;  /* 0x00000000002579c3 */ /* 0x000e700000008800 */
[----:B------:R-:W-:Y:S05]  /*19e0*/  BRA.U UP0, `(.L_x_24) ;  /* 0x0000000100347547 */ /* 0x000fea000b800000 */
[----:B------:R-:W2:Y:S01]  /*19f0*/  S2R R2, SR_CgaCtaId ;  /* 0x0000000000027919 */ /* 0x000ea20000008800 */
[----:B------:R-:W-:-:S04]  /*1a00*/  MOV R3, 0x400 ;  /* 0x0000040000037802 */ /* 0x000fc80000000f00 */
[----:B--2---:R-:W-:Y:S02]  /*1a10*/  LEA R2, R2, R3, 0x18 ;  /* 0x0000000302027211 */ /* 0x004fe400078ec0ff */
[----:B------:R-:W-:-:S03]  /*1a20*/  SHF.L.U32 R3, R11, 0x1f, RZ ;  /* 0x0000001f0b037819 */ /* 0x000fc600000006ff */
[----:B------:R-:W-:-:S04]  /*1a30*/  IMAD R2, R12, 0x8, R2 ;  /* 0x000000080c027824 */ /* 0x000fc800078e0202 */
[----:B------:R-:W2:Y:S02]  /*1a40*/  SYNCS.PHASECHK.TRANS64.TRYWAIT P0, [R2+URZ+0x240], R3 ;  /* 0x00024003020075a7 */ /* 0x000ea400080011ff */
[----:B--2---:R-:W-:Y:S05]  /*1a50*/  @!P0 BRA `(.L_x_25) ;  /* 0x0000006c00848947 */ /* 0x004fea0003800000 */
.L_x_147:
[----:B------:R-:W-:Y:S01]  /*1a60*/  VIADD R12, R12, 0x1 ;  /* 0x000000010c0c7836 */ /* 0x000fe20000000000 */
[----:B------:R2:W-:Y:S04]  /*1a70*/  SYNCS.ARRIVE.TRANS64.A1T0 RZ, [R2+URZ+0x230], RZ ;  /* 0x000230ff02ff79a7 */ /* 0x0005e800081000ff */
[----:B------:R-:W-:-:S04]  /*1a80*/  ISETP.NE.AND P0, PT, R12, 0x2, PT ;  /* 0x000000020c00780c */ /* 0x000fc80003f05270 */
[----:B------:R-:W-:Y:S02]  /*1a90*/  SEL R12, R12, RZ, P0 ;  /* 0x000000ff0c0c7207 */ /* 0x000fe40000000000 */
[----:B--2---:R-:W-:-:S04]  /*1aa0*/  SEL R2, RZ, 0x1, P0 ;  /* 0x00000001ff027807 */ /* 0x004fc80000000000 */
[----:B------:R-:W-:-:S07]  /*1ab0*/  LOP3.LUT R11, R11, R2, RZ, 0x3c, !PT ;  /* 0x000000020b0b7212 */ /* 0x000fce00078e3cff */
.L_x_24:
[----:B------:R-:W-:Y:S01]  /*1ac0*/  UMOV UR6, 0x400 ;  /* 0x0000040000067882 */ /* 0x000fe20000000000 */
[----:B------:R-:W-:Y:S01]  /*1ad0*/  SHF.L.U32 R2, R17, 0x1f, RZ ;  /* 0x0000001f11027819 */ /* 0x000fe200000006ff */
[----:B-1----:R-:W-:Y:S01]  /*1ae0*/  ULEA UR6, UR37, UR6, 0x18 ;  /* 0x0000000625067291 */ /* 0x002fe2000f8ec0ff */
[C---:B------:R-:W-:Y:S01]  /*1af0*/  R2UR UR9, R18.reuse ;  /* 0x00000000120972ca */ /* 0x040fe200000e0000 */
[----:B------:R-:W-:Y:S01]  /*1b00*/  UISETP.GE.U32.AND UP0, UPT, UR4, 0x7f, UPT ;  /* 0x0000007f0400788c */ /* 0x000fe2000bf06070 */
[----:B------:R-:W-:Y:S01]  /*1b10*/  R2UR UR11, R18 ;  /* 0x00000000120b72ca */ /* 0x000fe200000e0000 */
[----:B------:R-:W-:Y:S01]  /*1b20*/  ULEA UR8, UR23, UR6, 0x3 ;  /* 0x0000000617087291 */ /* 0x000fe2000f8e18ff */
[----:B------:R-:W-:-:S08]  /*1b30*/  UMOV UR25, URZ ;  /* 0x000000ff00197c82 */ /* 0x000fd00008000000 */
[----:B------:R1:W2:Y:S01]  /*1b40*/  SYNCS.PHASECHK.TRANS64.TRYWAIT P0, [UR8+0xd0], R2 ;  /* 0x0000d002ff0075a7 */ /* 0x0002a20008001108 */
[----:B------:R-:W-:-:S13]  /*1b50*/  R2UR UR8, R15 ;  /* 0x000000000f0872ca */ /* 0x000fda00000e0000 */
[----:B------:R-:W-:Y:S01]  /*1b60*/  ULEA UR11, UR8, UR11, 0x7 ;  /* 0x0000000b080b7291 */ /* 0x000fe2000f8e38ff */
[----:B-1----:R-:W-:-:S05]  /*1b70*/  LEA.HI R2, R14, R14, RZ, 0x1 ;  /* 0x0000000e0e027211 */ /* 0x002fca00078f08ff */
[----:B------:R-:W-:-:S05]  /*1b80*/  IMAD.SHL.U32 R2, R2, 0x40, RZ ;  /* 0x0000004002027824 */ /* 0x000fca00078e00ff */
[----:B------:R-:W-:-:S13]  /*1b90*/  R2UR UR35, R2 ;  /* 0x00000000022372ca */ /* 0x000fda00000e0000 */
[----:B------:R-:W-:Y:S01]  /*1ba0*/  ULOP3.LUT UR35, UR9, 0xffffff80, UR35, 0xf8, !UPT ;  /* 0xffffff8009237892 */ /* 0x000fe2000f8ef823 */
[----:B------:R-:W-:Y:S11]  /*1bb0*/  BRA.U !UP0, `(.L_x_26) ;  /* 0x0000000108bc7547 */ /* 0x000ff6000b800000 */
[----:B------:R-:W-:Y:S01]  /*1bc0*/  UMOV UR16, UR21 ;  /* 0x0000001500107c82 */ /* 0x000fe20008000000 */
[----:B------:R-:W-:Y:S01]  /*1bd0*/  UMOV UR17, UR23 ;  /* 0x0000001700117c82 */ /* 0x000fe20008000000 */
[----:B------:R-:W-:-:S05]  /*1be0*/  UMOV UR34, URZ ;  /* 0x000000ff00227c82 */ /* 0x000fca0008000000 */
.L_x_32:
[----:B------:R-:W-:Y:S01]  /*1bf0*/  ULEA UR33, UR17, UR6, 0x3 ;  /* 0x0000000611217291 */ /* 0x000fe2000f8e18ff */
[----:B------:R-:W-:Y:S01]  /*1c00*/  @P5 MOV R3, 0x4000 ;  /* 0x0000400000035802 */ /* 0x000fe20000000f00 */
[----:B-12-4-:R-:W-:Y:S10]  /*1c10*/  @P0 BRA `(.L_x_27) ;  /* 0x00000000000c0947 */ /* 0x016ff40003800000 */
[----:B------:R-:W-:-:S04]  /*1c20*/  SHF.L.U32 R4, R17, 0x1f, RZ ;  /* 0x0000001f11047819 */ /* 0x000fc800000006ff */
[----:B------:R-:W1:Y:S02]  /*1c30*/  SYNCS.PHASECHK.TRANS64.TRYWAIT P0, [UR33+0xd0], R4 ;  /* 0x0000d004ff0075a7 */ /* 0x000e640008001121 */
[----:B-1----:R-:W-:Y:S05]  /*1c40*/  @!P0 BRA `(.L_x_28) ;  /* 0x0000006c001c8947 */ /* 0x002fea0003800000 */
.L_x_27:
[----:B------:R2:W-:Y:S01]  /*1c50*/  @P5 SYNCS.ARRIVE.TRANS64 RZ, [UR33], R3 ;  /* 0x00000003ffff59a7 */ /* 0x0005e20008000021 */
[----:B------:R-:W-:Y:S02]  /*1c60*/  ULOP3.LUT UR8, UR22, 0x2, URZ, 0xfc, !UPT ;  /* 0x0000000216087892 */ /* 0x000fe4000f8efcff */
[----:B------:R-:W-:Y:S02]  /*1c70*/  UIADD3 UR16, UPT, UPT, UR16, 0x1, URZ ;  /* 0x0000000110107890 */ /* 0x000fe4000fffe0ff */
[----:B------:R-:W-:Y:S02]  /*1c80*/  UISETP.NE.AND UP0, UPT, UR8, 0x2, UPT ;  /* 0x000000020800788c */ /* 0x000fe4000bf05270 */
[----:B------:R-:W-:-:S07]  /*1c90*/  UISETP.NE.AND UP2, UPT, UR16, 0x1, UPT ;  /* 0x000000011000788c */ /* 0x000fce000bf45270 */
[----:B------:R-:W-:Y:S05]  /*1ca0*/  BRA.U UP0, `(.L_x_29) ;  /* 0x0000000100047547 */ /* 0x000fea000b800000 */
[----:B------:R-:W-:Y:S05]  /*1cb0*/  BPT.TRAP 0x1 ;  /* 0x000000040000795c */ /* 0x000fea0000300000 */
.L_x_29:
[----:B------:R-:W-:Y:S04]  /*1cc0*/  BSSY.RECONVERGENT B0, `(.L_x_30) ;  /* 0x0000003000007945 */ /* 0x000fe80003800200 */
[----:B------:R-:W-:Y:S05]  /*1cd0*/  @!P4 BRA `(.L_x_31) ;  /* 0x000000000004c947 */ /* 0x000fea0003800000 */
[----:B------:R-:W-:Y:S05]  /*1ce0*/  BPT.TRAP 0x1 ;  /* 0x000000040000795c */ /* 0x000fea0000300000 */
.L_x_31:
[----:B------:R-:W-:Y:S05]  /*1cf0*/  BSYNC.RECONVERGENT B0 ;  /* 0x0000000000007941 */ /* 0x000fea0003800200 */
.L_x_30:
[----:B------:R-:W-:Y:S02]  /*1d00*/  UIADD3 UR23, UPT, UPT, UR17, 0x1, URZ ;  /* 0x0000000111177890 */ /* 0x000fe4000fffe0ff */
[----:B------:R-:W-:Y:S02]  /*1d10*/  UIADD3 UR28, UP1, UPT, UR14, 0x80, URZ ;  /* 0x000000800e1c7890 */ /* 0x000fe4000ff3e0ff */
[----:B------:R-:W-:Y:S02]  /*1d20*/  UISETP.NE.AND UP0, UPT, UR23, 0x1a, UPT ;  /* 0x0000001a1700788c */ /* 0x000fe4000bf05270 */
[----:B------:R-:W-:Y:S02]  /*1d30*/  ULOP3.LUT UR33, UR33, 0xfefffff8, URZ, 0xc0, !UPT ;  /* 0xfefffff821217892 */ /* 0x000fe4000f8ec0ff */
[----:B------:R-:W-:Y:S02]  /*1d40*/  USEL UR9, URZ, 0x1, UP0 ;  /* 0x00000001ff097887 */ /* 0x000fe40008000000 */
[----:B------:R-:W-:-:S02]  /*1d50*/  USEL UR23, UR23, URZ, UP0 ;  /* 0x000000ff17177287 */ /* 0x000fc40008000000 */
[----:B------:R-:W-:Y:S02]  /*1d60*/  UIADD3 UR26, UP0, UPT, UR14, 0x180, URZ ;  /* 0x000001800e1a7890 */ /* 0x000fe4000ff1e0ff */
[----:B------:R-:W-:Y:S01]  /*1d70*/  ULEA UR8, UR23, UR6, 0x3 ;  /* 0x0000000617087291 */ /* 0x000fe2000f8e18ff */
[----:B------:R-:W-:Y:S01]  /*1d80*/  LOP3.LUT R17, R17, UR9, RZ, 0x3c, !PT ;  /* 0x0000000911117c12 */ /* 0x000fe2000f8e3cff */
[----:B------:R-:W-:Y:S02]  /*1d90*/  UIADD3.X UR29, UPT, UPT, URZ, UR15, URZ, UP1, !UPT ;  /* 0x0000000fff1d7290 */ /* 0x000fe40008ffe4ff */
[----:B------:R-:W-:Y:S01]  /*1da0*/  UIADD3.X UR27, UPT, UPT, URZ, UR15, URZ, UP0, !UPT ;  /* 0x0000000fff1b7290 */ /* 0x000fe200087fe4ff */
[----:B-1----:R-:W-:Y:S01]  /*1db0*/  SHF.L.U32 R2, R17, 0x1f, RZ ;  /* 0x0000001f11027819 */ /* 0x002fe200000006ff */
[----:B------:R-:W-:Y:S01]  /*1dc0*/  UMOV UR18, 0x0 ;  /* 0x0000000000127882 */ /* 0x000fe20000000000 */
[----:B------:R-:W-:Y:S01]  /*1dd0*/  UMOV UR19, 0x10000000 ;  /* 0x1000000000137882 */ /* 0x000fe20000000000 */
[----:B------:R-:W-:Y:S01]  /*1de0*/  UMOV UR10, UR34 ;  /* 0x00000022000a7c82 */ /* 0x000fe20008000000 */
[----:B------:R1:W4:Y:S01]  /*1df0*/  SYNCS.PHASECHK.TRANS64.TRYWAIT P0, [UR8+0xd0], R2 ;  /* 0x0000d002ff0075a7 */ /* 0x0003220008001108 */
[----:B------:R-:W-:Y:S01]  /*1e00*/  ULEA UR8, UR17, UR6, 0xc ;  /* 0x0000000611087291 */ /* 0x000fe2000f8e60ff */
[----:B------:R-:W-:Y:S01]  /*1e10*/  UMOV UR12, UR36 ;  /* 0x00000024000c7c82 */ /* 0x000fe20008000000 */
[----:B------:R-:W-:-:S02]  /*1e20*/  UMOV UR9, UR33 ;  /* 0x0000002100097c82 */ /* 0x000fc40008000000 */
[----:B------:R-:W-:Y:S02]  /*1e30*/  UIADD3 UR32, UPT, UPT, UR8, 0x4400, URZ ;  /* 0x0000440008207890 */ /* 0x000fe4000fffe0ff */
[----:B------:R-:W-:Y:S01]  /*1e40*/  UIADD3 UR8, UPT, UPT, UR8, 0x1e400, URZ ;  /* 0x0001e40008087890 */ /* 0x000fe2000fffe0ff */
[----:B------:R-:W-:Y:S01]  /*1e50*/  UMOV UR25, UR13 ;  /* 0x0000000d00197c82 */ /* 0x000fe20008000000 */
[----:B------:R-:W-:-:S05]  /*1e60*/  UMOV UR17, UR23 ;  /* 0x0000001700117c82 */ /* 0x000fca0008000000 */
[----:B------:R2:W-:Y:S02]  /*1e70*/  UTMALDG.3D.2CTA [UR32], [UR28], desc[UR18] ;  /* 0x000012201c0075b4 */ /* 0x0005e40008211000 */
[----:B------:R1:W-:Y:S01]  /*1e80*/  UTMALDG.3D.2CTA [UR8], [UR26], desc[UR18] ;  /* 0x000012081a0075b4 */ /* 0x0003e20008211000 */
[----:B--2---:R-:W-:Y:S01]  /*1e90*/  UIADD3 UR34, UPT, UPT, UR34, 0x40, URZ ;  /* 0x0000004022227890 */ /* 0x004fe2000fffe0ff */
[----:B------:R-:W-:Y:S11]  /*1ea0*/  BRA.U UP2, `(.L_x_32) ;  /* 0xfffffffd02507547 */ /* 0x000ff6000b83ffff */
.L_x_26:
[----:B--2-4-:R-:W-:Y:S01]  /*1eb0*/  PLOP3.LUT P0, PT, PT, PT, UP5, 0x80, 0x8 ;  /* 0x000000000008781c */ /* 0x014fe20003f0f058 */
[----:B-1----:R-:W-:Y:S01]  /*1ec0*/  ULEA UR8, UR23, UR6, 0x3 ;  /* 0x0000000617087291 */ /* 0x002fe2000f8e18ff */
[----:B------:R-:W-:Y:S01]  /*1ed0*/  SHF.L.U32 R2, R17, 0x1f, RZ ;  /* 0x0000001f11027819 */ /* 0x000fe200000006ff */
[----:B------:R-:W-:-:S10]  /*1ee0*/  UISETP.GT.AND UP0, UPT, UR7, UR5, UPT ;  /* 0x000000050700728c */ /* 0x000fd4000bf04270 */
[----:B------:R-:W-:Y:S01]  /*1ef0*/  @!P0 SYNCS.ARRIVE.TRANS64.A1T0 RZ, [UR6+0x1c8], RZ ;  /* 0x0001c8ffffff89a7 */ /* 0x000fe20008100006 */
[----:B------:R1:W2:Y:S01]  /*1f00*/  SYNCS.PHASECHK.TRANS64.TRYWAIT P0, [UR8+0xd0], R2 ;  /* 0x0000d002ff0075a7 */ /* 0x0002a20008001108 */
[----:B------:R-:W-:Y:S05]  /*1f10*/  BRA.U !UP0, `(.L_x_33) ;  /* 0x0000000108bc7547 */ /* 0x000fea000b800000 */
[----:B------:R-:W-:Y:S01]  /*1f20*/  UIADD3 UR26, UPT, UPT, UR24, UR25, URZ ;  /* 0x00000019181a7290 */ /* 0x000fe2000fffe0ff */
[----:B------:R-:W-:-:S11]  /*1f30*/  UMOV UR27, UR23 ;  /* 0x00000017001b7c82 */ /* 0x000fd60008000000 */
.L_x_39:
[----:B------:R-:W-:Y:S01]  /*1f40*/  ULEA UR17, UR27, UR6, 0x3 ;  /* 0x000000061b117291 */ /* 0x000fe2000f8e18ff */
[----:B--2---:R-:W-:Y:S01]  /*1f50*/  @P5 MOV R3, 0x4000 ;  /* 0x0000400000035802 */ /* 0x004fe20000000f00 */
[----:B-12---:R-:W-:Y:S10]  /*1f60*/  @P0 BRA `(.L_x_34) ;  /* 0x00000000000c0947 */ /* 0x006ff40003800000 */
[----:B------:R-:W-:-:S04]  /*1f70*/  SHF.L.U32 R4, R17, 0x1f, RZ ;  /* 0x0000001f11047819 */ /* 0x000fc800000006ff */
[----:B------:R-:W2:Y:S02]  /*1f80*/  SYNCS.PHASECHK.TRANS64.TRYWAIT P0, [UR17+0xd0], R4 ;  /* 0x0000d004ff0075a7 */ /* 0x000ea40008001111 */
[----:B--2---:R-:W-:Y:S05]  /*1f90*/  @!P0 BRA `(.L_x_35) ;  /* 0x0000006800608947 */ /* 0x004fea0003800000 */
.L_x_34:
[----:B------:R2:W-:Y:S01]  /*1fa0*/  @P5 SYNCS.ARRIVE.TRANS64 RZ, [UR17], R3 ;  /* 0x00000003ffff59a7 */ /* 0x0005e20008000011 */
[----:B------:R-:W-:-:S04]  /*1fb0*/  ULOP3.LUT UR8, UR22, 0x2, URZ, 0xfc, !UPT ;  /* 0x0000000216087892 */ /* 0x000fc8000f8efcff */
[----:B------:R-:W-:-:S09]  /*1fc0*/  UISETP.NE.AND UP0, UPT, UR8, 0x2, UPT ;  /* 0x000000020800788c */ /* 0x000fd2000bf05270 */
[----:B------:R-:W-:Y:S05]  /*1fd0*/  BRA.U UP0, `(.L_x_36) ;  /* 0x0000000100047547 */ /* 0x000fea000b800000 */
[----:B------:R-:W-:Y:S05]  /*1fe0*/  BPT.TRAP 0x1 ;  /* 0x000000040000795c */ /* 0x000fea0000300000 */
.L_x_36:
[----:B------:R-:W-:Y:S04]  /*1ff0*/  BSSY.RECONVERGENT B0, `(.L_x_37) ;  /* 0x0000003000007945 */ /* 0x000fe80003800200 */
[----:B------:R-:W-:Y:S05]  /*2000*/  @!P4 BRA `(.L_x_38) ;  /* 0x000000000004c947 */ /* 0x000fea0003800000 */
[----:B------:R-:W-:Y:S05]  /*2010*/  BPT.TRAP 0x1 ;  /* 0x000000040000795c */ /* 0x000fea0000300000 */
.L_x_38:
[----:B------:R-:W-:Y:S05]  /*2020*/  BSYNC.RECONVERGENT B0 ;  /* 0x0000000000007941 */ /* 0x000fea0003800200 */
.L_x_37:
[----:B------:R-:W-:Y:S02]  /*2030*/  UIADD3 UR23, UPT, UPT, UR27, 0x1, URZ ;  /* 0x000000011b177890 */ /* 0x000fe4000fffe0ff */
[----:B------:R-:W-:Y:S02]  /*2040*/  UIADD3 UR32, UP1, UPT, UR14, 0x80, URZ ;  /* 0x000000800e207890 */ /* 0x000fe4000ff3e0ff */
[----:B------:R-:W-:Y:S02]  /*2050*/  UISETP.NE.AND UP0, UPT, UR23, 0x1a, UPT ;  /* 0x0000001a1700788c */ /* 0x000fe4000bf05270 */
[----:B------:R-:W-:Y:S02]  /*2060*/  USHF.L.U32 UR18, UR25, 0x6, URZ ;  /* 0x0000000619127899 */ /* 0x000fe400080006ff */
[----:B------:R-:W-:Y:S02]  /*2070*/  USEL UR9, URZ, 0x1, UP0 ;  /* 0x00000001ff097887 */ /* 0x000fe40008000000 */
[----:B------:R-:W-:-:S02]  /*2080*/  USEL UR23, UR23, URZ, UP0 ;  /* 0x000000ff17177287 */ /* 0x000fc40008000000 */
[----:B------:R-:W-:Y:S02]  /*2090*/  UIADD3 UR30, UP0, UPT, UR14, 0x180, URZ ;  /* 0x000001800e1e7890 */ /* 0x000fe4000ff1e0ff */
[----:B------:R-:W-:Y:S01]  /*20a0*/  ULEA UR8, UR23, UR6, 0x3 ;  /* 0x0000000617087291 */ /* 0x000fe2000f8e18ff */
[----:B------:R-:W-:Y:S01]  /*20b0*/  LOP3.LUT R17, R17, UR9, RZ, 0x3c, !PT ;  /* 0x0000000911117c12 */ /* 0x000fe2000f8e3cff */
[----:B------:R-:W-:Y:S02]  /*20c0*/  ULOP3.LUT UR17, UR17, 0xfefffff8, URZ, 0xc0, !UPT ;  /* 0xfefffff811117892 */ /* 0x000fe4000f8ec0ff */
[----:B------:R-:W-:Y:S01]  /*20d0*/  UIADD3.X UR33, UPT, UPT, URZ, UR15, URZ, UP1, !UPT ;  /* 0x0000000fff217290 */ /* 0x000fe20008ffe4ff */
[----:B-1----:R-:W-:Y:S01]  /*20e0*/  SHF.L.U32 R2, R17, 0x1f, RZ ;  /* 0x0000001f11027819 */ /* 0x002fe200000006ff */
[----:B------:R-:W-:Y:S01]  /*20f0*/  UIADD3.X UR31, UPT, UPT, URZ, UR15, URZ, UP0, !UPT ;  /* 0x0000000fff1f7290 */ /* 0x000fe200087fe4ff */
[----:B------:R-:W-:Y:S02]  /*2100*/  UMOV UR28, 0x0 ;  /* 0x00000000001c7882 */ /* 0x000fe40000000000 */
[----:B------:R4:W1:Y:S01]  /*2110*/  SYNCS.PHASECHK.TRANS64.TRYWAIT P0, [UR8+0xd0], R2 ;  /* 0x0000d002ff0075a7 */ /* 0x0008620008001108 */
[----:B------:R-:W-:Y:S01]  /*2120*/  ULEA UR8, UR27, UR6, 0xc ;  /* 0x000000061b087291 */ /* 0x000fe2000f8e60ff */
[----:B------:R-:W-:Y:S01]  /*2130*/  UMOV UR29, 0x10000000 ;  /* 0x10000000001d7882 */ /* 0x000fe20000000000 */
[----:B------:R-:W-:-:S02]  /*2140*/  UMOV UR19, UR35 ;  /* 0x0000002300137c82 */ /* 0x000fc40008000000 */
[----:B------:R-:W-:Y:S02]  /*2150*/  UIADD3 UR16, UPT, UPT, UR8, 0x4400, URZ ;  /* 0x0000440008107890 */ /* 0x000fe4000fffe0ff */
[----:B------:R-:W-:Y:S01]  /*2160*/  UIADD3 UR8, UPT, UPT, UR8, 0x1e400, URZ ;  /* 0x0001e40008087890 */ /* 0x000fe2000fffe0ff */
[----:B------:R-:W-:Y:S01]  /*2170*/  UMOV UR20, UR36 ;  /* 0x0000002400147c82 */ /* 0x000fe20008000000 */
[----:B------:R-:W-:Y:S01]  /*2180*/  UMOV UR12, UR36 ;  /* 0x00000024000c7c82 */ /* 0x000fe20008000000 */
[----:B------:R-:W-:Y:S01]  /*2190*/  UMOV UR9, UR17 ;  /* 0x0000001100097c82 */ /* 0x000fe20008000000 */
[----:B------:R-:W-:Y:S01]  /*21a0*/  UMOV UR10, UR18 ;  /* 0x00000012000a7c82 */ /* 0x000fe20008000000 */
[----:B------:R-:W-:Y:S02]  /*21b0*/  UIADD3 UR25, UPT, UPT, UR25, 0x1, URZ ;  /* 0x0000000119197890 */ /* 0x000fe4000fffe0ff */
[----:B------:R4:W-:Y:S01]  /*21c0*/  UTMALDG.3D.2CTA [UR16], [UR32], desc[UR28] ;  /* 0x00001c10200075b4 */ /* 0x0009e20008211000 */
[----:B------:R-:W-:Y:S01]  /*21d0*/  UMOV UR27, UR23 ;  /* 0x00000017001b7c82 */ /* 0x000fe20008000000 */
[----:B------:R-:W-:Y:S01]  /*21e0*/  UISETP.NE.AND UP0, UPT, UR25, UR26, UPT ;  /* 0x0000001a1900728c */ /* 0x000fe2000bf05270 */
[----:B------:R4:W-:Y:S08]  /*21f0*/  UTMALDG.3D.2CTA [UR8], [UR30], desc[UR28] ;  /* 0x00001c081e0075b4 */ /* 0x0009f00008211000 */
[----:B----4-:R-:W-:Y:S05]  /*2200*/  BRA.U UP0, `(.L_x_39) ;  /* 0xfffffffd004c7547 */ /* 0x010fea000b83ffff */
.L_x_33:
[C---:B-1----:R-:W-:Y:S01]  /*2210*/  LEA R2, R16.reuse, UR6, 0x3 ;  /* 0x0000000610027c11 */ /* 0x042fe2000f8e18ff */
[----:B------:R-:W-:Y:S01]  /*2220*/  NOP ;  /* 0x0000000000007918 */ /* 0x000fe20000000000 */
[----:B--2---:R-:W-:Y:S02]  /*2230*/  SHF.L.U32 R3, R13, 0x1f, RZ ;  /* 0x0000001f0d037819 */ /* 0x004fe400000006ff */
[----:B------:R-:W-:Y:S02]  /*2240*/  LEA R4, R16, UR6, 0x4 ;  /* 0x0000000610047c11 */ /* 0x000fe4000f8e20ff */
[----:B------:R-:W1:Y:S02]  /*2250*/  SYNCS.PHASECHK.TRANS64.TRYWAIT P0, [R2+URZ+0x1d0], R3 ;  /* 0x0001d003020075a7 */ /* 0x000e6400080011ff */
[----:B-1----:R-:W-:Y:S05]  /*2260*/  @!P0 BRA `(.L_x_40) ;  /* 0x0000006400c48947 */ /* 0x002fea0003800000 */
.L_x_150:
[----:B------:R-:W2:Y:S01]  /*2270*/  LDS.128 R4, [R4+0x260] ;  /* 0x0002600004047984 */ /* 0x000ea20000000c00 */
[----:B------:R-:W-:Y:S01]  /*2280*/  ISETP.GE.AND P0, PT, R40, 0x1, PT ;  /* 0x000000012800780c */ /* 0x000fe20003f06270 */
[----:B-1----:R-:W-:Y:S01]  /*2290*/  VIADD R2, R2, 0x1e0 ;  /* 0x000001e002027836 */ /* 0x002fe20000000000 */
[----:B------:R-:W-:Y:S01]  /*22a0*/  @!PT LDS RZ, [RZ] ;  /* 0x00000000fffff984 */ /* 0x000fe20000000800 */
[----:B------:R-:W-:Y:S01]  /*22b0*/  @!PT LDS RZ, [RZ] ;  /* 0x00000000fffff984 */ /* 0x000fe20000000800 */
[----:B------:R-:W-:Y:S01]  /*22c0*/  @!PT LDS RZ, [RZ] ;  /* 0x00000000fffff984 */ /* 0x000fe20000000800 */
[----:B------:R-:W-:Y:S01]  /*22d0*/  @!PT LDS RZ, [RZ] ;  /* 0x00000000fffff984 */ /* 0x000fe20000000800 */
[----:B------:R1:W-:Y:S06]  /*22e0*/  MEMBAR.ALL.CTA ;  /* 0x0000000000007992 */ /* 0x0003ec0000008000 */
[----:B-1----:R-:W1:Y:S01]  /*22f0*/  FENCE.VIEW.ASYNC.S ;  /* 0x00000000000073c6 */ /* 0x002e620000000000 */
[----:B------:R-:W-:-:S04]  /*2300*/  PRMT R2, RZ, 0x654, R2 ;  /* 0x00000654ff027816 */ /* 0x000fc80000000002 */
[----:B-1----:R1:W-:Y:S01]  /*2310*/  SYNCS.ARRIVE.TRANS64.RED.A1T0 RZ, [R2+URZ], RZ ;  /* 0x000000ff02ff79a7 */ /* 0x0023e200081004ff */
[----:B--2---:R-:W-:-:S13]  /*2320*/  LOP3.LUT P2, RZ, R6, 0x1, RZ, 0xc0, !PT ;  /* 0x0000000106ff7812 */ /* 0x004fda000784c0ff */
[----:B------:R-:W-:Y:S01]  /*2330*/  @P2 SHF.R.U32.HI R3, RZ, 0x10, R5 ;  /* 0x00000010ff032819 */ /* 0x000fe20000011605 */
[----:B------:R-:W-:Y:S01]  /*2340*/  VOTEU.ANY UP0, P2 ;  /* 0x0000000000ff7886 */ /* 0x000fe20001000100 */
[----:B------:R-:W-:Y:S02]  /*2350*/  @P2 MOV R10, R4 ;  /* 0x00000004000a2202 */ /* 0x000fe40000000f00 */
[----:B------:R-:W-:Y:S02]  /*2360*/  @P2 R2UR.BROADCAST UR8, R3 ;  /* 0x00000000030822ca */ /* 0x000fe400008e0000 */
[----:B------:R-:W-:-:S11]  /*2370*/  @P2 LOP3.LUT R9, R5, 0xffff, RZ, 0xc0, !PT ;  /* 0x0000ffff05092812 */ /* 0x000fd600078ec0ff */
[----:B------:R-:W-:Y:S01]  /*2380*/  @UP0 UMOV UR36, UR8 ;  /* 0x0000000800240c82 */ /* 0x000fe20008000000 */
[----:B-1----:R-:W-:Y:S05]  /*2390*/  @!P0 BRA `(.L_x_41) ;  /* 0x0000000000b88947 */ /* 0x002fea0003800000 */
[----:B------:R-:W3:Y:S01]  /*23a0*/  LDC.64 R4, c[0x0][0xb18] ;  /* 0x0002c600ff047b82 */ /* 0x000ee20000000a00 */
[----:B------:R-:W-:-:S07]  /*23b0*/  ISETP.NE.AND P3, PT, R40, 0x1, PT ;  /* 0x000000012800780c */ /* 0x000fce0003f65270 */
[----:B------:R-:W1:Y:S08]  /*23c0*/  LDC.64 R6, c[0x0][0xb10] ;  /* 0x0002c400ff067b82 */ /* 0x000e700000000a00 */
[----:B------:R-:W2:Y:S08]  /*23d0*/  LDC R14, c[0x0][0xb20] ;  /* 0x0002c800ff0e7b82 */ /* 0x000eb00000000800 */
[----:B------:R-:W4:Y:S01]  /*23e0*/  LDC R15, c[0x0][0xb0c] ;  /* 0x0002c300ff0f7b82 */ /* 0x000f220000000800 */
[----:B---3--:R-:W-:Y:S01]  /*23f0*/  IMAD.HI.U32 R20, R0, R5, RZ ;  /* 0x0000000500147227 */ /* 0x008fe200078e00ff */
[----:B------:R-:W-:-:S03]  /*2400*/  ISETP.NE.AND P0, PT, R4, 0x1, PT ;  /* 0x000000010400780c */ /* 0x000fc60003f05270 */
[----:B------:R-:W-:-:S03]  /*2410*/  IMAD.HI.U32 R5, R9, R5, RZ ;  /* 0x0000000509057227 */ /* 0x000fc600078e00ff */
[----:B------:R-:W3:Y:S01]  /*2420*/  LDC.64 R2, c[0x0][0xb28] ;  /* 0x0002ca00ff027b82 */ /* 0x000ee20000000a00 */
[----:B-1----:R-:W-:-:S04]  /*2430*/  IMAD.HI.U32 R21, R8, R6, RZ ;  /* 0x0000000608157227 */ /* 0x002fc800078e00ff */
[----:B------:R-:W-:Y:S01]  /*2440*/  IMAD.HI.U32 R22, R10, R6, RZ ;  /* 0x000000060a167227 */ /* 0x000fe200078e00ff */
[-C--:B------:R-:W-:Y:S02]  /*2450*/  SHF.R.U32.HI R21, RZ, R7.reuse, R21 ;  /* 0x00000007ff157219 */ /* 0x080fe40000011615 */
[-C--:B--2---:R-:W-:Y:S02]  /*2460*/  SHF.R.U32.HI R20, RZ, R14.reuse, R20 ;  /* 0x0000000eff147219 */ /* 0x084fe40000011614 */
[----:B------:R-:W-:Y:S02]  /*2470*/  SHF.R.U32.HI R5, RZ, R14, R5 ;  /* 0x0000000eff057219 */ /* 0x000fe40000011605 */
[----:B------:R-:W-:Y:S02]  /*2480*/  SEL R20, R0, R20, !P0 ;  /* 0x0000001400147207 */ /* 0x000fe40004000000 */
[----:B------:R-:W-:Y:S02]  /*2490*/  SHF.R.U32.HI R22, RZ, R7, R22 ;  /* 0x00000007ff167219 */ /* 0x000fe40000011616 */
[----:B----4-:R-:W-:-:S02]  /*24a0*/  ISETP.NE.AND P1, PT, R15, 0x1, PT ;  /* 0x000000010f00780c */ /* 0x010fc40003f25270 */
[----:B------:R-:W-:Y:S02]  /*24b0*/  SEL R5, R9, R5, !P0 ;  /* 0x0000000509057207 */ /* 0x000fe40004000000 */
[----:B------:R-:W-:Y:S02]  /*24c0*/  SEL R21, R8, R21, !P1 ;  /* 0x0000001508157207 */ /* 0x000fe40004800000 */
[----:B------:R-:W-:Y:S01]  /*24d0*/  SEL R22, R10, R22, !P1 ;  /* 0x000000160a167207 */ /* 0x000fe20004800000 */
[----:B---3--:R-:W-:-:S04]  /*24e0*/  IMAD.HI.U32 R19, R20, R2, RZ ;  /* 0x0000000214137227 */ /* 0x008fc800078e00ff */
        /* <DEDUP_REMOVED lines=10> */
[----:B------:R-:W-:-:S04]  /*2590*/  @!P0 IMAD.HI.U32 R7, R22, R2, RZ ;  /* 0x0000000216078227 */ /* 0x000fc800078e00ff */
[----:B------:R-:W-:Y:S01]  /*25a0*/  IMAD.MOV R2, RZ, RZ, -R6 ;  /* 0x000000ffff027224 */ /* 0x000fe200078e0a06 */
[----:B------:R-:W-:Y:S02]  /*25b0*/  @!P0 SHF.R.U32.HI R3, RZ, R3, R7 ;  /* 0x00000003ff038219 */ /* 0x000fe40000011607 */
[----:B------:R-:W-:Y:S01]  /*25c0*/  IADD3 R7, PT, PT, -R5, RZ, RZ ;  /* 0x000000ff05077210 */ /* 0x000fe20007ffe1ff */
[----:B------:R-:W-:Y:S01]  /*25d0*/  IMAD R2, R40, R2, R5 ;  /* 0x0000000228027224 */ /* 0x000fe200078e0205 */
        /* <DEDUP_REMOVED lines=10> */
.L_x_41:
[----:B------:R-:W1:Y:S02]  /*2680*/  LDCU UR8, c[0x0][0xb30] ;  /* 0x00016600ff0877ac */ /* 0x000e640008000800 */
[----:B-1----:R-:W-:-:S09]  /*2690*/  UISETP.NE.AND UP0, UPT, UR8, 0x1, UPT ;  /* 0x000000010800788c */ /* 0x002fd2000bf05270 */
[----:B------:R-:W-:Y:S05]  /*26a0*/  BRA.U UP0, `(.L_x_42) ;  /* 0x0000000100407547 */ /* 0x000fea000b800000 */
[----:B------:R-:W1:Y:S08]  /*26b0*/  LDC.64 R4, c[0x0][0xb10] ;  /* 0x0002c400ff047b82 */ /* 0x000e700000000a00 */
[----:B------:R-:W2:Y:S08]  /*26c0*/  LDC.64 R2, c[0x0][0xb18] ;  /* 0x0002c600ff027b82 */ /* 0x000eb00000000a00 */
[----:B------:R-:W4:Y:S08]  /*26d0*/  LDC R6, c[0x0][0xb20] ;  /* 0x0002c800ff067b82 */ /* 0x000f300000000800 */
[----:B------:R-:W3:Y:S01]  /*26e0*/  LDC R7, c[0x0][0xb0c] ;  /* 0x0002c300ff077b82 */ /* 0x000ee20000000800 */
[----:B-1----:R-:W-:-:S05]  /*26f0*/  IMAD.HI.U32 R4, R10, R4, RZ ;  /* 0x000000040a047227 */ /* 0x002fca00078e00ff */
[----:B------:R-:W-:Y:S01]  /*2700*/  SHF.R.U32.HI R4, RZ, R5, R4 ;  /* 0x00000005ff047219 */ /* 0x000fe20000011604 */
[----:B--2---:R-:W-:Y:S01]  /*2710*/  IMAD.HI.U32 R3, R9, R3, RZ ;  /* 0x0000000309037227 */ /* 0x004fe200078e00ff */
[----:B------:R-:W-:-:S04]  /*2720*/  ISETP.NE.AND P0, PT, R2, 0x1, PT ;  /* 0x000000010200780c */ /* 0x000fc80003f05270 */
[----:B----4-:R-:W-:-:S04]  /*2730*/  SHF.R.U32.HI R3, RZ, R6, R3 ;  /* 0x00000006ff037219 */ /* 0x010fc80000011603 */
[----:B------:R-:W-:Y:S02]  /*2740*/  SEL R3, R9, R3, !P0 ;  /* 0x0000000309037207 */ /* 0x000fe40004000000 */
[----:B---3--:R-:W-:-:S04]  /*2750*/  ISETP.NE.AND P1, PT, R7, 0x1, PT ;  /* 0x000000010700780c */ /* 0x008fc80003f25270 */
[----:B------:R-:W-:-:S05]  /*2760*/  SEL R4, R10, R4, !P1 ;  /* 0x000000040a047207 */ /* 0x000fca0004800000 */
[----:B------:R-:W-:Y:S02]  /*2770*/  IMAD.IADD R5, R3, 0x1, -R4 ;  /* 0x0000000103057824 */ /* 0x000fe400078e0a04 */
[----:B------:R-:W-:Y:S02]  /*2780*/  IMAD.IADD R3, R4, 0x1, -R3 ;  /* 0x0000000104037824 */ /* 0x000fe400078e0a03 */
[----:B------:R-:W-:Y:S02]  /*2790*/  IMAD R10, R5, R7, R10 ;  /* 0x00000007050a7224 */ /* 0x000fe400078e020a */
[----:B------:R-:W-:-:S07]  /*27a0*/  IMAD R9, R3, R2, R9 ;  /* 0x0000000203097224 */ /* 0x000fce00078e0209 */
.L_x_42:
[----:B------:R-:W-:Y:S01]  /*27b0*/  VIADD R16, R16, 0x1 ;  /* 0x0000000110107836 */ /* 0x000fe20000000000 */
[----:B------:R-:W-:Y:S01]  /*27c0*/  UPLOP3.LUT UP5, UPT, UPT, UPT, UPT, 0x80, 0x8 ;  /* 0x000000000008789c */ /* 0x000fe20003faf070 */
[----:B------:R-:W-:Y:S02]  /*27d0*/  IMAD.IADD R14, R10, 0x1, R97 ;  /* 0x000000010a0e7824 */ /* 0x000fe400078e0261 */
[----:B------:R-:W-:Y:S01]  /*27e0*/  IMAD.IADD R15, R9, 0x1, R96 ;  /* 0x00000001090f7824 */ /* 0x000fe200078e0260 */
[----:B------:R-:W-:-:S04]  /*27f0*/  ISETP.NE.AND P0, PT, R16, 0x2, PT ;  /* 0x000000021000780c */ /* 0x000fc80003f05270 */
[----:B------:R-:W-:Y:S02]  /*2800*/  SEL R2, RZ, 0x1, P0 ;  /* 0x00000001ff027807 */ /* 0x000fe40000000000 */
[----:B------:R-:W-:Y:S02]  /*2810*/  SEL R16, R16, RZ, P0 ;  /* 0x000000ff10107207 */ /* 0x000fe40000000000 */
[----:B------:R-:W-:Y:S01]  /*2820*/  LOP3.LUT R13, R13, R2, RZ, 0x3c, !PT ;  /* 0x000000020d0d7212 */ /* 0x000fe200078e3cff */
[----:B------:R-:W-:Y:S06]  /*2830*/  @P2 BRA `(.L_x_43) ;  /* 0xfffffff000602947 */ /* 0x000fec000383ffff */
[----:B------:R-:W-:Y:S01]  /*2840*/  UIADD3 UR6, UPT, UPT, UR6, 0xd0, URZ ;  /* 0x000000d006067890 */ /* 0x000fe2000fffe0ff */
[----:B------:R-:W-:-:S03]  /*2850*/  SHF.L.U32 R2, R17, 0x1f, RZ ;  /* 0x0000001f11027819 */ /* 0x000fc600000006ff */
[----:B------:R-:W-:-:S09]  /*2860*/  ULEA UR4, UR23, UR6, 0x3 ;  /* 0x0000000617047291 */ /* 0x000fd2000f8e18ff */
[----:B------:R-:W1:Y:S02]  /*2870*/  SYNCS.PHASECHK.TRANS64.TRYWAIT P0, [UR4], R2 ;  /* 0x00000002ff0075a7 */ /* 0x000e640008001104 */
[----:B-1----:R-:W-:Y:S05]  /*2880*/  @!P0 BRA `(.L_x_44) ;  /* 0x0000006000508947 */ /* 0x002fea0003800000 */
.L_x_152:
[----:B------:R-:W-:-:S04]  /*2890*/  UIADD3 UR5, UPT, UPT, UR23, 0x1, URZ ;  /* 0x0000000117057890 */ /* 0x000fc8000fffe0ff */
[----:B------:R-:W-:-:S04]  /*28a0*/  UISETP.NE.AND UP0, UPT, UR5, 0x1a, UPT ;  /* 0x0000001a0500788c */ /* 0x000fc8000bf05270 */
[----:B------:R-:W-:Y:S02]  /*28b0*/  USEL UR7, URZ, 0x1, UP0 ;  /* 0x00000001ff077887 */ /* 0x000fe40008000000 */
[----:B------:R-:W-:-:S04]  /*28c0*/  USEL UR5, UR5, URZ, UP0 ;  /* 0x000000ff05057287 */ /* 0x000fc80008000000 */
[----:B------:R-:W-:Y:S01]  /*28d0*/  ULEA UR4, UR5, UR6, 0x3 ;  /* 0x0000000605047291 */ /* 0x000fe2000f8e18ff */
[----:B-1----:R-:W-:-:S04]  /*28e0*/  LOP3.LUT R2, R17, UR7, RZ, 0x3c, !PT ;  /* 0x0000000711027c12 */ /* 0x002fc8000f8e3cff */
[----:B------:R-:W-:-:S04]  /*28f0*/  SHF.L.U32 R3, R2, 0x1f, RZ ;  /* 0x0000001f02037819 */ /* 0x000fc800000006ff */
[----:B------:R-:W1:Y:S02]  /*2900*/  SYNCS.PHASECHK.TRANS64.TRYWAIT P0, [UR4], R3 ;  /* 0x00000003ff0075a7 */ /* 0x000e640008001104 */
[----:B-1----:R-:W-:Y:S05]  /*2910*/  @!P0 BRA `(.L_x_45) ;  /* 0x0000006000448947 */ /* 0x002fea0003800000 */
.L_x_154:
[----:B------:R-:W-:-:S04]  /*2920*/  UIADD3 UR5, UPT, UPT, UR5, 0x1, URZ ;  /* 0x0000000105057890 */ /* 0x000fc8000fffe0ff */
[----:B------:R-:W-:-:S04]  /*2930*/  UISETP.NE.AND UP0, UPT, UR5, 0x1a, UPT ;  /* 0x0000001a0500788c */ /* 0x000fc8000bf05270 */
[----:B------:R-:W-:Y:S02]  /*2940*/  USEL UR7, URZ, 0x1, UP0 ;  /* 0x00000001ff077887 */ /* 0x000fe40008000000 */
[----:B------:R-:W-:-:S04]  /*2950*/  USEL UR5, UR5, URZ, UP0 ;  /* 0x000000ff05057287 */ /* 0x000fc80008000000 */
[----:B------:R-:W-:Y:S01]  /*2960*/  ULEA UR4, UR5, UR6, 0x3 ;  /* 0x0000000605047291 */ /* 0x000fe2000f8e18ff */
[----:B------:R-:W-:-:S04]  /*2970*/  LOP3.LUT R2, R2, UR7, RZ, 0x3c, !PT ;  /* 0x0000000702027c12 */ /* 0x000fc8000f8e3cff */
[----:B-1----:R-:W-:-:S04]  /*2980*/  SHF.L.U32 R3, R2, 0x1f, RZ ;  /* 0x0000001f02037819 */ /* 0x002fc800000006ff */
[----:B------:R-:W1:Y:S02]  /*2990*/  SYNCS.PHASECHK.TRANS64.TRYWAIT P0, [UR4], R3 ;  /* 0x00000003ff0075a7 */ /* 0x000e640008001104 */
[----:B-1----:R-:W-:Y:S05]  /*29a0*/  @!P0 BRA `(.L_x_46) ;  /* 0x0000006000388947 */ /* 0x002fea0003800000 */
.L_x_156:
        /* <DEDUP_REMOVED lines=9> */
.L_x_158:
        /* <DEDUP_REMOVED lines=9> */
.L_x_160:
        /* <DEDUP_REMOVED lines=9> */
.L_x_162:
        /* <DEDUP_REMOVED lines=9> */
.L_x_164:
        /* <DEDUP_REMOVED lines=9> */
.L_x_166:
        /* <DEDUP_REMOVED lines=9> */
.L_x_168:
        /* <DEDUP_REMOVED lines=9> */
.L_x_170:
        /* <DEDUP_REMOVED lines=9> */
.L_x_172:
        /* <DEDUP_REMOVED lines=9> */
.L_x_174:
        /* <DEDUP_REMOVED lines=9> */
.L_x_176:
        /* <DEDUP_REMOVED lines=9> */
.L_x_178:
        /* <DEDUP_REMOVED lines=9> */
.L_x_180:
        /* <DEDUP_REMOVED lines=9> */
.L_x_182:
        /* <DEDUP_REMOVED lines=9> */
.L_x_184:
        /* <DEDUP_REMOVED lines=9> */
.L_x_186:
        /* <DEDUP_REMOVED lines=9> */
.L_x_188:
        /* <DEDUP_REMOVED lines=9> */
.L_x_190:
        /* <DEDUP_REMOVED lines=9> */
.L_x_192:
        /* <DEDUP_REMOVED lines=9> */
.L_x_194:
        /* <DEDUP_REMOVED lines=9> */
.L_x_196:
        /* <DEDUP_REMOVED lines=9> */
.L_x_198:
        /* <DEDUP_REMOVED lines=9> */
.L_x_200:
[----:B------:R-:W-:-:S04]  /*3610*/  UIADD3 UR5, UPT, UPT, UR5, 0x1, URZ ;  /* 0x0000000105057890 */ /* 0x000fc8000fffe0ff */
[----:B------:R-:W-:-:S04]  /*3620*/  UISETP.NE.AND UP0, UPT, UR5, 0x1a, UPT ;  /* 0x0000001a0500788c */ /* 0x000fc8000bf05270 */
[----:B------:R-:W-:Y:S02]  /*3630*/  USEL UR4, URZ, 0x1, UP0 ;  /* 0x00000001ff047887 */ /* 0x000fe40008000000 */
[----:B------:R-:W-:-:S04]  /*3640*/  USEL UR5, UR5, URZ, UP0 ;  /* 0x000000ff05057287 */ /* 0x000fc80008000000 */
[----:B------:R-:W-:Y:S01]  /*3650*/  ULEA UR5, UR5, UR6, 0x3 ;  /* 0x0000000605057291 */ /* 0x000fe2000f8e18ff */
[----:B------:R-:W-:-:S04]  /*3660*/  LOP3.LUT R2, R2, UR4, RZ, 0x3c, !PT ;  /* 0x0000000402027c12 */ /* 0x000fc8000f8e3cff */
[----:B------:R-:W-:Y:S01]  /*3670*/  SHF.L.U32 R2, R2, 0x1f, RZ ;  /* 0x0000001f02027819 */ /* 0x000fe200000006ff */
[----:B-1-3--:R-:W-:-:S07]  /*3680*/  IMAD.U32 R0, RZ, RZ, UR5 ;  /* 0x00000005ff007e24 */ /* 0x00afce000f8e00ff */
.L_x_69:
[----:B-1----:R1:W2:Y:S02]  /*3690*/  SYNCS.PHASECHK.TRANS64.TRYWAIT P0, [R0+URZ], R2 ;  /* 0x00000002000075a7 */ /* 0x0022a400080011ff */
[----:B--2---:R-:W-:Y:S05]  /*36a0*/  @!P0 NANOSLEEP.SYNCS 0x989680 ;  /* 0x009896800000895d */ /* 0x004fea0003900000 */
[----:B------:R-:W2:Y:S02]  /*36b0*/  @!P0 SYNCS.PHASECHK.TRANS64 P0, [R0+URZ], R2 ;  /* 0x00000002000085a7 */ /* 0x000ea400080010ff */
[----:B--2---:R-:W-:Y:S05]  /*36c0*/  @P0 EXIT ;  /* 0x000000000000094d */ /* 0x004fea0003800000 */
[----:B------:R-:W-:Y:S05]  /*36d0*/  BRA `(.L_x_69) ;  /* 0xfffffffc00ec7947 */ /* 0x000fea000383ffff */
.L_x_23:
[----:B------:R-:W-:-:S04]  /*36e0*/  UISETP.NE.AND UP1, UPT, UR37, URZ, UPT ;  /* 0x000000ff2500728c */ /* 0x000fc8000bf25270 */
[----:B------:R-:W-:-:S09]  /*36f0*/  UISETP.NE.OR UP1, UPT, UR10, 0x1, UP1 ;  /* 0x000000010a00788c */ /* 0x000fd20008f25670 */
[----:B------:R-:W-:Y:S05]  /*3700*/  BRA.U UP1, `(.L_x_70) ;  /* 0x00000005014c7547 */ /* 0x000fea000b800000 */
[----:B------:R-:W-:Y:S01]  /*3710*/  HFMA2 R11, -RZ, RZ, 0, 0 ;  /* 0x00000000ff0b7431 */ /* 0x000fe200000001ff */
[----:B------:R-:W-:Y:S01]  /*3720*/  ISETP.GE.U32.AND P2, PT, R10, 0x2, PT ;  /* 0x000000020a00780c */ /* 0x000fe20003f46070 */
[----:B------:R-:W-:Y:S01]  /*3730*/  IMAD.MOV.U32 R12, RZ, RZ, 0x1 ;  /* 0x00000001ff0c7424 */ /* 0x000fe200078e00ff */
[----:B------:R-:W-:Y:S01]  /*3740*/  CS2R R8, SRZ ;  /* 0x0000000000087805 */ /* 0x000fe2000001ff00 */
[----:B------:R-:W-:Y:S01]  /*3750*/  IMAD.MOV.U32 R3, RZ, RZ, RZ ;  /* 0x000000ffff037224 */ /* 0x000fe200078e00ff */
[----:B------:R-:W-:Y:S01]  /*3760*/  UMOV UR4, 0x400 ;  /* 0x0000040000047882 */ /* 0x000fe20000000000 */
[----:B------:R-:W-:Y:S01]  /*3770*/  UMOV UR6, URZ ;  /* 0x000000ff00067c82 */ /* 0x000fe20008000000 */
[----:B------:R-:W-:-:S12]  /*3780*/  ULEA UR37, UR37, UR4, 0x18 ;  /* 0x0000000425257291 */ /* 0x000fd8000f8ec0ff */
.L_x_74:
[----:B------:R-:W-:Y:S02]  /*3790*/  LEA R0, R3, UR37, 0x3 ;  /* 0x0000002503007c11 */ /* 0x000fe4000f8e18ff */
[----:B------:R-:W-:-:S03]  /*37a0*/  SHF.L.U32 R4, R8, 0x1f, RZ ;  /* 0x0000001f08047819 */ /* 0x000fc600000006ff */
[----:B------:R-:W-:Y:S01]  /*37b0*/  VIADD R5, R0, 0x240 ;  /* 0x0000024000057836 */ /* 0x000fe20000000000 */
[----:B------:R-:W1:Y:S02]  /*37c0*/  SYNCS.PHASECHK.TRANS64.TRYWAIT P0, [R0+URZ+0x230], R4 ;  /* 0x00023004000075a7 */ /* 0x000e6400080011ff */
[----:B-1----:R-:W-:Y:S05]  /*37d0*/  @!P0 BRA `(.L_x_71) ;  /* 0x0000005800d48947 */ /* 0x002fea0003800000 */
.L_x_201:
[----:B------:R-:W-:Y:S01]  /*37e0*/  ULEA UR5, UR6, UR37, 0x3 ;  /* 0x0000002506057291 */ /* 0x000fe2000f8e18ff */
[----:B-1----:R-:W-:Y:S01]  /*37f0*/  PRMT R0, RZ, 0x654, R5 ;  /* 0x00000654ff007816 */ /* 0x002fe20000000005 */
[----:B------:R-:W-:Y:S01]  /*3800*/  @!P2 IMAD.MOV.U32 R4, RZ, RZ, 0x10 ;  /* 0x00000010ff04a424 */ /* 0x000fe200078e00ff */
[----:B------:R-:W-:Y:S01]  /*3810*/  SHF.L.U32 R5, R12, 0x1f, RZ ;  /* 0x0000001f0c057819 */ /* 0x000fe200000006ff */
[----:B------:R-:W-:Y:S01]  /*3820*/  UIADD3 UR4, UPT, UPT, UR5, 0x1d0, URZ ;  /* 0x000001d005047890 */ /* 0x000fe2000fffe0ff */
[----:B------:R1:W-:Y:S05]  /*3830*/  SYNCS.ARRIVE.TRANS64.RED.A1T0 RZ, [R0+URZ], RZ ;  /* 0x000000ff00ff79a7 */ /* 0x0003ea00081004ff */
[----:B------:R-:W-:Y:S01]  /*3840*/  IMAD.U32 R6, RZ, RZ, UR4 ;  /* 0x00000004ff067e24 */ /* 0x000fe2000f8e00ff */
[----:B------:R-:W2:Y:S04]  /*3850*/  SYNCS.PHASECHK.TRANS64.TRYWAIT P0, [UR5+0x1e0], R5 ;  /* 0x0001e005ff0075a7 */ /* 0x000ea80008001105 */
[----:B------:R-:W-:Y:S01]  /*3860*/  PRMT R6, R10, 0x654, R6 ;  /* 0x000006540a067816 */ /* 0x000fe20000000006 */
[----:B-12---:R-:W-:Y:S06]  /*3870*/  @!P0 BRA `(.L_x_72) ;  /* 0x0000005800c08947 */ /* 0x006fec0003800000 */
.L_x_203:
[----:B------:R-:W-:Y:S01]  /*3880*/  ULEA UR4, UR6, UR37, 0x4 ;  /* 0x0000002506047291 */ /* 0x000fe2000f8e20ff */
[----:B------:R-:W-:Y:S01]  /*3890*/  SEL R2, R6, R2, !P2 ;  /* 0x0000000206027207 */ /* 0x000fe20005000000 */
[----:B------:R-:W-:Y:S01]  /*38a0*/  UIADD3 UR5, UPT, UPT, UR5, 0x1d0, URZ ;  /* 0x000001d005057890 */ /* 0x000fe2000fffe0ff */
[----:B-1----:R-:W-:Y:S01]  /*38b0*/  LEA R0, R11, UR37, 0x3 ;  /* 0x000000250b007c11 */ /* 0x002fe2000f8e18ff */
[----:B------:R-:W-:Y:S01]  /*38c0*/  UIADD3 UR4, UPT, UPT, UR4, 0x260, URZ ;  /* 0x0000026004047890 */ /* 0x000fe2000fffe0ff */
[----:B------:R1:W-:Y:S01]  /*38d0*/  @!P2 SYNCS.ARRIVE.TRANS64.RED RZ, [R2+URZ], R4 ;  /* 0x0000000402ffa9a7 */ /* 0x0003e200080004ff */
[----:B------:R-:W-:Y:S01]  /*38e0*/  UIADD3 UR6, UPT, UPT, UR6, 0x1, URZ ;  /* 0x0000000106067890 */ /* 0x000fe2000fffe0ff */
[----:B------:R-:W-:-:S03]  /*38f0*/  VIADD R3, R3, 0x1 ;  /* 0x0000000103037836 */ /* 0x000fc60000000000 */
[----:B------:R-:W-:Y:S02]  /*3900*/  UISETP.NE.AND UP0, UPT, UR6, 0x2, UPT ;  /* 0x000000020600788c */ /* 0x000fe4000bf05270 */
[----:B------:R-:W-:Y:S01]  /*3910*/  ISETP.NE.AND P0, PT, R3, 0x2, PT ;  /* 0x000000020300780c */ /* 0x000fe20003f05270 */
[----:B------:R-:W-:Y:S06]  /*3920*/  UGETNEXTWORKID.BROADCAST [UR4], [UR5] ;  /* 0x00000000040073ca */ /* 0x000fec0008000100 */
[----:B------:R-:W-:Y:S02]  /*3930*/  USEL UR4, URZ, 0x1, UP0 ;  /* 0x00000001ff047887 */ /* 0x000fe40008000000 */
[----:B------:R-:W-:-:S04]  /*3940*/  USEL UR6, UR6, URZ, UP0 ;  /* 0x000000ff06067287 */ /* 0x000fc80008000000 */
[----:B------:R-:W-:Y:S02]  /*3950*/  LOP3.LUT R12, R12, UR4, RZ, 0x3c, !PT ;  /* 0x000000040c0c7c12 */ /* 0x000fe4000f8e3cff */
[----:B-1----:R-:W-:-:S04]  /*3960*/  SHF.L.U32 R4, R9, 0x1f, RZ ;  /* 0x0000001f09047819 */ /* 0x002fc800000006ff */
[----:B------:R-:W1:Y:S02]  /*3970*/  SYNCS.PHASECHK.TRANS64.TRYWAIT P1, [R0+URZ+0x1d0], R4 ;  /* 0x0001d004000075a7 */ /* 0x000e6400080211ff */
[----:B-1----:R-:W-:Y:S05]  /*3980*/  @!P1 BRA `(.L_x_73) ;  /* 0x0000005800949947 */ /* 0x002fea0003800000 */
.L_x_204:
[----:B-1----:R-:W-:Y:S01]  /*3990*/  LEA R4, R11, UR37, 0x4 ;  /* 0x000000250b047c11 */ /* 0x002fe2000f8e20ff */
[----:B------:R-:W-:Y:S01]  /*39a0*/  VIADD R0, R0, 0x1e0 ;  /* 0x000001e000007836 */ /* 0x000fe20000000000 */
[----:B------:R-:W-:Y:S01]  /*39b0*/  SEL R3, R3, RZ, P0 ;  /* 0x000000ff03037207 */ /* 0x000fe20000000000 */
[----:B------:R-:W-:-:S03]  /*39c0*/  VIADD R11, R11, 0x1 ;  /* 0x000000010b0b7836 */ /* 0x000fc60000000000 */
[----:B------:R-:W1:Y:S01]  /*39d0*/  LDS.128 R4, [R4+0x260] ;  /* 0x0002600004047984 */ /* 0x000e620000000c00 */
[----:B------:R-:W-:Y:S02]  /*39e0*/  PRMT R0, RZ, 0x654, R0 ;  /* 0x00000654ff007816 */ /* 0x000fe40000000000 */
[C---:B------:R-:W-:Y:S01]  /*39f0*/  ISETP.NE.AND P1, PT, R11.reuse, 0x2, PT ;  /* 0x000000020b00780c */ /* 0x040fe20003f25270 */
[----:B------:R-:W-:Y:S01]  /*3a00*/  @!PT LDS RZ, [RZ] ;  /* 0x00000000fffff984 */ /* 0x000fe20000000800 */
[----:B------:R-:W-:Y:S01]  /*3a10*/  @!PT LDS RZ, [RZ] ;  /* 0x00000000fffff984 */ /* 0x000fe20000000800 */
[----:B------:R-:W-:Y:S01]  /*3a20*/  @!PT LDS RZ, [RZ] ;  /* 0x00000000fffff984 */ /* 0x000fe20000000800 */
[----:B------:R-:W-:Y:S01]  /*3a30*/  @!PT LDS RZ, [RZ] ;  /* 0x00000000fffff984 */ /* 0x000fe20000000800 */
[----:B------:R2:W-:Y:S06]  /*3a40*/  MEMBAR.ALL.CTA ;  /* 0x0000000000007992 */ /* 0x0005ec0000008000 */
[----:B--2---:R-:W2:Y:S01]  /*3a50*/  FENCE.VIEW.ASYNC.S ;  /* 0x00000000000073c6 */ /* 0x004ea20000000000 */
[----:B------:R-:W-:Y:S01]  /*3a60*/  SEL R11, R11, RZ, P1 ;  /* 0x000000ff0b0b7207 */ /* 0x000fe20000800000 */
[----:B--2---:R2:W-:Y:S01]  /*3a70*/  SYNCS.ARRIVE.TRANS64.RED.A1T0 RZ, [R0+URZ], RZ ;  /* 0x000000ff00ff79a7 */ /* 0x0045e200081004ff */
[----:B-1----:R-:W-:-:S02]  /*3a80*/  LOP3.LUT P3, RZ, R6, 0x1, RZ, 0xc0, !PT ;  /* 0x0000000106ff7812 */ /* 0x002fc4000786c0ff */
[----:B------:R-:W-:-:S04]  /*3a90*/  SEL R4, RZ, 0x1, P1 ;  /* 0x00000001ff047807 */ /* 0x000fc80000800000 */
[----:B------:R-:W-:Y:S02]  /*3aa0*/  LOP3.LUT R9, R9, R4, RZ, 0x3c, !PT ;  /* 0x0000000409097212 */ /* 0x000fe400078e3cff */
[----:B--2---:R-:W-:-:S04]  /*3ab0*/  SEL R0, RZ, 0x1, P0 ;  /* 0x00000001ff007807 */ /* 0x004fc80000000000 */
[----:B------:R-:W-:Y:S01]  /*3ac0*/  LOP3.LUT R8, R8, R0, RZ, 0x3c, !PT ;  /* 0x0000000008087212 */ /* 0x000fe200078e3cff */
[----:B------:R-:W-:Y:S06]  /*3ad0*/  @P3 BRA `(.L_x_74) ;  /* 0xfffffffc002c3947 */ /* 0x000fec000383ffff */
[----:B------:R-:W-:Y:S01]  /*3ae0*/  ULEA UR5, UR6, UR37, 0x3 ;  /* 0x0000002506057291 */ /* 0x000fe2000f8e18ff */
[----:B------:R-:W-:-:S08]  /*3af0*/  SHF.L.U32 R2, R12, 0x1f, RZ ;  /* 0x0000001f0c027819 */ /* 0x000fd000000006ff */
[----:B------:R-:W1:Y:S02]  /*3b00*/  SYNCS.PHASECHK.TRANS64 P0, [UR5+0x1e0], R2 ;  /* 0x0001e002ff0075a7 */ /* 0x000e640008001005 */
[----:B-1----:R-:W-:Y:S05]  /*3b10*/  @P0 BRA `(.L_x_75) ;  /* 0x0000000000080947 */ /* 0x002fea0003800000 */
[----:B------:R-:W1:Y:S02]  /*3b20*/  SYNCS.PHASECHK.TRANS64.TRYWAIT P0, [UR5+0x1e0], R2 ;  /* 0x0001e002ff0075a7 */ /* 0x000e640008001105 */
[----:B-1----:R-:W-:Y:S05]  /*3b30*/  @!P0 BRA `(.L_x_76) ;  /* 0x00000058003c8947 */ /* 0x002fea0003800000 */
.L_x_75:
[----:B------:R-:W-:-:S04]  /*3b40*/  UIADD3 UR4, UPT, UPT, UR6, 0x1, URZ ;  /* 0x0000000106047890 */ /* 0x000fc8000fffe0ff */
[----:B------:R-:W-:-:S04]  /*3b50*/  UISETP.NE.AND UP0, UPT, UR4, 0x2, UPT ;  /* 0x000000020400788c */ /* 0x000fc8000bf05270 */
[----:B------:R-:W-:Y:S02]  /*3b60*/  USEL UR7, URZ, 0x1, UP0 ;  /* 0x00000001ff077887 */ /* 0x000fe40008000000 */
[----:B------:R-:W-:-:S04]  /*3b70*/  USEL UR4, UR4, URZ, UP0 ;  /* 0x000000ff04047287 */ /* 0x000fc80008000000 */
[----:B------:R-:W-:Y:S01]  /*3b80*/  ULEA UR4, UR4, UR37, 0x3 ;  /* 0x0000002504047291 */ /* 0x000fe2000f8e18ff */
[----:B-1----:R-:W-:-:S04]  /*3b90*/  LOP3.LUT R2, R12, UR7, RZ, 0x3c, !PT ;  /* 0x000000070c027c12 */ /* 0x002fc8000f8e3cff */
[----:B------:R-:W-:-:S04]  /*3ba0*/  SHF.L.U32 R0, R2, 0x1f, RZ ;  /* 0x0000001f02007819 */ /* 0x000fc800000006ff */
[----:B------:R-:W1:Y:S02]  /*3bb0*/  SYNCS.PHASECHK.TRANS64 P0, [UR4+0x1e0], R0 ;  /* 0x0001e000ff0075a7 */ /* 0x000e640008001004 */
[----:B-1----:R-:W-:Y:S05]  /*3bc0*/  @P0 EXIT ;  /* 0x000000000000094d */ /* 0x002fea0003800000 */
[----:B------:R-:W-:Y:S02]  /*3bd0*/  SHF.L.U32 R2, R2, 0x1f, RZ ;  /* 0x0000001f02027819 */ /* 0x000fe400000006ff */
[----:B------:R-:W-:-:S07]  /*3be0*/  MOV R0, UR4 ;  /* 0x0000000400007c02 */ /* 0x000fce0008000f00 */
.L_x_77:
[----:B-1----:R1:W2:Y:S02]  /*3bf0*/  SYNCS.PHASECHK.TRANS64.TRYWAIT P0, [R0+URZ+0x1e0], R2 ;  /* 0x0001e002000075a7 */ /* 0x0022a400080011ff */
[----:B--2---:R-:W-:Y:S05]  /*3c00*/  @!P0 NANOSLEEP.SYNCS 0x989680 ;  /* 0x009896800000895d */ /* 0x004fea0003900000 */
[----:B------:R-:W2:Y:S02]  /*3c10*/  @!P0 SYNCS.PHASECHK.TRANS64 P0, [R0+URZ+0x1e0], R2 ;  /* 0x0001e002000085a7 */ /* 0x000ea400080010ff */
[----:B--2---:R-:W-:Y:S05]  /*3c20*/  @P0 EXIT ;  /* 0x000000000000094d */ /* 0x004fea0003800000 */
[----:B------:R-:W-:Y:S05]  /*3c30*/  BRA `(.L_x_77) ;  /* 0xfffffffc00ec7947 */ /* 0x000fea000383ffff */
.L_x_70:
[----:B------:R-:W-:Y:S05]  /*3c40*/  BRA.U UP4, `(.L_x_78) ;  /* 0x0000001104a07547 */ /* 0x000fea000b800000 */
[----:B------:R-:W-:Y:S01]  /*3c50*/  UMOV UR6, 0x40 ;  /* 0x0000004000067882 */ /* 0x000fe20000000000 */
[----:B------:R-:W-:Y:S01]  /*3c60*/  NOP ;  /* 0x0000000000007918 */ /* 0x000fe20000000000 */
[----:B------:R-:W-:Y:S01]  /*3c70*/  ULEA UR6, UR37, UR6, 0x18 ;  /* 0x0000000625067291 */ /* 0x000fe2000f8ec0ff */
[----:B------:R-:W-:Y:S02]  /*3c80*/  UMOV UR7, 0x400 ;  /* 0x0000040000077882 */ /* 0x000fe40000000000 */
[----:B------:R-:W-:-:S06]  /*3c90*/  ULEA UR37, UR37, UR7, 0x18 ;  /* 0x0000000725257291 */ /* 0x000fcc000f8ec0ff */
[----:B------:R-:W1:Y:S02]  /*3ca0*/  LDS.U8 R2, [UR6+0x1c] ;  /* 0x00001c06ff027984 */ /* 0x000e640008000000 */
[----:B-1----:R-:W-:-:S13]  /*3cb0*/  ISETP.NE.AND P0, PT, R2, RZ, PT ;  /* 0x000000ff0200720c */ /* 0x002fda0003f05270 */
[----:B------:R-:W-:Y:S05]  /*3cc0*/  @P0 BRA `(.L_x_79) ;  /* 0x0000000400080947 */ /* 0x000fea0003800000 */
[----:B------:R-:W-:Y:S02]  /*3cd0*/  UISETP.NE.U32.AND UP0, UPT, UR5, 0x1, UPT ;  /* 0x000000010500788c */ /* 0x000fe4000bf05070 */
[----:B------:R-:W-:-:S07]  /*3ce0*/  UIADD3 UR8, UPT, UPT, UR6, 0x8, URZ ;  /* 0x0000000806087890 */ /* 0x000fce000fffe0ff */
[----:B------:R-:W-:Y:S05]  /*3cf0*/  BRA.U !UP0, `(.L_x_80) ;  /* 0x00000001089c7547 */ /* 0x000fea000b800000 */
[----:B------:R-:W-:Y:S01]  /*3d00*/  ELECT P0, URZ, PT ;  /* 0x0000000000ff782f */ /* 0x000fe20003800000 */
[----:B------:R-:W-:-:S12]  /*3d10*/  BSSY B0, `(.L_x_80) ;  /* 0x0000025000007945 */ /* 0x000fd80003800000 */
[----:B------:R-:W-:Y:S05]  /*3d20*/  @!P0 BRA `(.L_x_81) ;  /* 0x00000000008c8947 */ /* 0x000fea0003800000 */
[----:B------:R-:W-:-:S05]  /*3d30*/  UMOV UR7, 0x10 ;  /* 0x0000001000077882 */ /* 0x000fca0000000000 */
[----:B------:R-:W-:Y:S04]  /*3d40*/  DEPBAR.LE SB1, 0x36 ;  /* 0x00009d800000791a */ /* 0x000fe80000000000 */
[----:B------:R-:W1:Y:S02]  /*3d50*/  UTCATOMSWS.2CTA.FIND_AND_SET.ALIGN UP1, UR7, UR7 ;  /* 0x00000007000775e3 */ /* 0x000e640008220800 */
[----:B-1----:R-:W-:Y:S01]  /*3d60*/  MOV R10, UR7 ;  /* 0x00000007000a7c02 */ /* 0x002fe20008000f00 */
[----:B------:R-:W-:Y:S06]  /*3d70*/  BRA.U UP1, `(.L_x_82) ;  /* 0x0000000101187547 */ /* 0x000fec000b800000 */
.L_x_83:
[----:B------:R-:W-:Y:S05]  /*3d80*/  NANOSLEEP 0x64 ;  /* 0x000000640000795d */ /* 0x000fea0003800000 */
[----:B------:R-:W-:-:S05]  /*3d90*/  UMOV UR7, 0x10 ;  /* 0x0000001000077882 */ /* 0x000fca0000000000 */
[----:B------:R-:W-:Y:S04]  /*3da0*/  DEPBAR.LE SB1, 0x36 ;  /* 0x00009d800000791a */ /* 0x000fe80000000000 */
[----:B------:R-:W1:Y:S02]  /*3db0*/  UTCATOMSWS.2CTA.FIND_AND_SET.ALIGN UP1, UR7, UR7 ;  /* 0x00000007000775e3 */ /* 0x000e640008220800 */
[----:B-1----:R-:W-:Y:S01]  /*3dc0*/  MOV R10, UR7 ;  /* 0x00000007000a7c02 */ /* 0x002fe20008000f00 */
[----:B------:R-:W-:Y:S05]  /*3dd0*/  BRA.U !UP1, `(.L_x_83) ;  /* 0xfffffffd09e87547 */ /* 0x000fea000b83ffff */
.L_x_82:
[----:B------:R-:W1:Y:S01]  /*3de0*/  LDS R5, [UR6+0x10] ;  /* 0x00001006ff057984 */ /* 0x000e620008000800 */
[----:B------:R-:W-:Y:S01]  /*3df0*/  IMAD.U32 R3, RZ, RZ, UR37 ;  /* 0x00000025ff037e24 */ /* 0x000fe2000f8e00ff */
[----:B------:R-:W-:-:S03]  /*3e00*/  MOV R2, UR4 ;  /* 0x0000000400027c02 */ /* 0x000fc60008000f00 */
[----:B------:R-:W-:Y:S01]  /*3e10*/  VIADD R3, R3, 0x280 ;  /* 0x0000028003037836 */ /* 0x000fe20000000000 */
[----:B-1----:R-:W-:-:S04]  /*3e20*/  SHF.L.U32 R5, R5, 0x1f, RZ ;  /* 0x0000001f05057819 */ /* 0x002fc800000006ff */
[----:B------:R-:W1:Y:S02]  /*3e30*/  SYNCS.PHASECHK.TRANS64.TRYWAIT P0, [UR6+0x8], R5 ;  /* 0x00000805ff0075a7 */ /* 0x000e640008001106 */
[----:B-1----:R-:W-:Y:S05]  /*3e40*/  @P0 BRA `(.L_x_84) ;  /* 0x0000000000080947 */ /* 0x002fea0003800000 */
[----:B------:R-:W1:Y:S02]  /*3e50*/  SYNCS.PHASECHK.TRANS64.TRYWAIT P0, [UR6+0x8], R5 ;  /* 0x00000805ff0075a7 */ /* 0x000e640008001106 */
[----:B-1----:R-:W-:Y:S05]  /*3e60*/  @!P0 BRA `(.L_x_85) ;  /* 0x0000005400888947 */ /* 0x002fea0003800000 */
.L_x_84:
[----:B-1----:R-:W-:Y:S01]  /*3e70*/  HFMA2 R4, -RZ, RZ, 0, 5.9604644775390625e-08 ;  /* 0x00000001ff047431 */ /* 0x002fe200000001ff */
[----:B------:R-:W-:Y:S01]  /*3e80*/  UPRMT UR7, UR4, 0x654, UR8 ;  /* 0x0000065404077896 */ /* 0x000fe20008000008 */
[----:B------:R-:W-:Y:S01]  /*3e90*/  IMAD.MOV.U32 R7, RZ, RZ, 0xffff ;  /* 0x0000ffffff077424 */ /* 0x000fe200078e00ff */
[----:B------:R-:W-:Y:S01]  /*3ea0*/  PRMT R2, R2, 0x654, R3 ;  /* 0x0000065402027816 */ /* 0x000fe20000000003 */
[----:B------:R-:W-:Y:S02]  /*3eb0*/  IMAD.MOV.U32 R5, RZ, RZ, 0x4 ;  /* 0x00000004ff057424 */ /* 0x000fe400078e00ff */
[----:B------:R-:W-:Y:S01]  /*3ec0*/  IMAD.SHL.U32 R9, R10, 0x20, RZ ;  /* 0x000000200a097824 */ /* 0x000fe200078e00ff */
[----:B------:R-:W-:Y:S02]  /*3ed0*/  MOV R3, UR7 ;  /* 0x0000000700037c02 */ /* 0x000fe40008000f00 */
[-C--:B------:R-:W-:Y:S01]  /*3ee0*/  SHF.L.U32 R7, R7, R10.reuse, RZ ;  /* 0x0000000a07077219 */ /* 0x080fe200000006ff */
[----:B------:R1:W-:Y:S01]  /*3ef0*/  SYNCS.ARRIVE.TRANS64.RED RZ, [UR7], R5 ;  /* 0x00000005ffff79a7 */ /* 0x0003e20008000407 */
[----:B------:R-:W-:Y:S01]  /*3f00*/  SHF.L.U32 R6, R4, R10, RZ ;  /* 0x0000000a04067219 */ /* 0x000fe200000006ff */
[----:B------:R1:W-:Y:S04]  /*3f10*/  STS [UR37+0x280], R9 ;  /* 0x00028009ff007988 */ /* 0x0003e80008000825 */
[----:B------:R1:W-:Y:S04]  /*3f20*/  STAS [R2.64], R10 ;  /* 0x0000000a02007dbd */ /* 0x0003e8000c0008ff */
[----:B------:R1:W-:Y:S04]  /*3f30*/  ATOMS.OR RZ, [UR6+0x14], R7 ;  /* 0x00001407ffff798c */ /* 0x0003e8000b000006 */
[----:B------:R1:W-:Y:S04]  /*3f40*/  ATOMS.OR RZ, [UR6+0x18], R6 ;  /* 0x00001806ffff798c */ /* 0x0003e8000b000006 */
[----:B------:R1:W-:Y:S02]  /*3f50*/  ATOMS.XOR RZ, [UR6+0x10], R4 ;  /* 0x00001004ffff798c */ /* 0x0003e4000b800006 */
.L_x_81:
[----:B------:R-:W-:Y:S05]  /*3f60*/  BSYNC B0 ;  /* 0x0000000000007941 */ /* 0x000fea0003800000 */
.L_x_80:
[----:B------:R-:W-:Y:S05]  /*3f70*/  BRA.U UP0, `(.L_x_86) ;  /* 0x00000001006c7547 */ /* 0x000fea000b800000 */
[----:B------:R-:W-:-:S03]  /*3f80*/  UMOV UR7, 0xffffffff ;  /* 0xffffffff00077882 */ /* 0x000fc60000000000 */
[----:B------:R-:W-:Y:S05]  /*3f90*/  BRA.DIV UR7, `(.L_x_87) ;  /* 0x0000005607547947 */ /* 0x000fea000b800000 */
[----:B------:R-:W-:-:S13]  /*3fa0*/  ELECT P6, URZ, PT ;  /* 0x0000000000ff782f */ /* 0x000fda00038c0000 */
.L_x_208:
[----:B------:R-:W-:Y:S05]  /*3fb0*/  @!P6 BRA `(.L_x_86) ;  /* 0x00000000005ce947 */ /* 0x000fea0003800000 */
[----:B-1----:R-:W1:Y:S02]  /*3fc0*/  LDS R3, [UR6+0x10] ;  /* 0x00001006ff037984 */ /* 0x002e640008000800 */
[----:B-1----:R-:W-:-:S04]  /*3fd0*/  SHF.L.U32 R3, R3, 0x1f, RZ ;  /* 0x0000001f03037819 */ /* 0x002fc800000006ff */
[----:B------:R-:W1:Y:S02]  /*3fe0*/  SYNCS.PHASECHK.TRANS64.TRYWAIT P0, [UR6+0x8], R3 ;  /* 0x00000803ff0075a7 */ /* 0x000e640008001106 */
[----:B-1----:R-:W-:Y:S05]  /*3ff0*/  @P0 BRA `(.L_x_88) ;  /* 0x0000000000080947 */ /* 0x002fea0003800000 */
[----:B------:R-:W1:Y:S02]  /*4000*/  SYNCS.PHASECHK.TRANS64.TRYWAIT P0, [UR6+0x8], R3 ;  /* 0x00000803ff0075a7 */ /* 0x000e640008001106 */
[----:B-1----:R-:W-:Y:S05]  /*4010*/  @!P0 BRA `(.L_x_89) ;  /* 0x0000005400548947 */ /* 0x002fea0003800000 */
.L_x_88:
[----:B------:R-:W2:Y:S01]  /*4020*/  LDS R5, [UR37+0x280] ;  /* 0x00028025ff057984 */ /* 0x000ea20008000800 */
[----:B-1----:R-:W-:Y:S02]  /*4030*/  HFMA2 R2, -RZ, RZ, 0, 5.9604644775390625e-08 ;  /* 0x00000001ff027431 */ /* 0x002fe400000001ff */
[----:B------:R-:W-:Y:S01]  /*4040*/  IMAD.MOV.U32 R3, RZ, RZ, 0xffff ;  /* 0x0000ffffff037424 */ /* 0x000fe200078e00ff */
[----:B------:R-:W-:Y:S01]  /*4050*/  UPRMT UR7, UR4, 0x654, UR8 ;  /* 0x0000065404077896 */ /* 0x000fe20008000008 */
[----:B--2---:R-:W-:-:S03]  /*4060*/  IMAD.SHL.U32 R4, R5, 0x20, RZ ;  /* 0x0000002005047824 */ /* 0x004fc600078e00ff */
[-C--:B------:R-:W-:Y:S02]  /*4070*/  SHF.L.U32 R3, R3, R5.reuse, RZ ;  /* 0x0000000503037219 */ /* 0x080fe400000006ff */
[----:B------:R-:W-:Y:S01]  /*4080*/  SHF.L.U32 R5, R2, R5, RZ ;  /* 0x0000000502057219 */ /* 0x000fe200000006ff */
[----:B------:R2:W-:Y:S04]  /*4090*/  STS [UR37+0x280], R4 ;  /* 0x00028004ff007988 */ /* 0x0005e80008000825 */
[----:B------:R2:W-:Y:S04]  /*40a0*/  ATOMS.OR RZ, [UR6+0x14], R3 ;  /* 0x00001403ffff798c */ /* 0x0005e8000b000006 */
[----:B------:R2:W-:Y:S01]  /*40b0*/  ATOMS.OR RZ, [UR6+0x18], R5 ;  /* 0x00001805ffff798c */ /* 0x0005e2000b000006 */
[----:B------:R-:W-:Y:S03]  /*40c0*/  SYNCS.ARRIVE.TRANS64.RED.A1T0 RZ, [UR7], RZ ;  /* 0x000000ffffff79a7 */ /* 0x000fe60008100407 */
[----:B------:R2:W-:Y:S01]  /*40d0*/  ATOMS.XOR RZ, [UR6+0x10], R2 ;  /* 0x00001002ffff798c */ /* 0x0005e2000b800006 */
[----:B------:R-:W-:Y:S05]  /*40e0*/  BRA `(.L_x_86) ;  /* 0x0000000000107947 */ /* 0x000fea0003800000 */
.L_x_79:
[----:B------:R-:W-:-:S05]  /*40f0*/  MOV R2, 0xffffffff ;  /* 0xffffffff00027802 */ /* 0x000fca0000000f00 */
[----:B------:R1:W-:Y:S02]  /*4100*/  STS [UR37+0x280], R2 ;  /* 0x00028002ff007988 */ /* 0x0003e40008000825 */
[----:B-1----:R-:W-:Y:S02]  /*4110*/  MOV R2, 0x4130 ;  /* 0x0000413000027802 */ /* 0x002fe40000000f00 */
[----:B-----5:R-:W-:Y:S05]  /*4120*/  CALL.REL.NOINC `($__internal_1_$__cuda_sm10x_tcgen05_guardrail_trap_phase_invalid_during_alloc) ;  /* 0x00000058009c7944 */ /* 0x020fea0003c00000 */
.L_x_86:
[----:B------:R-:W-:Y:S05]  /*4130*/  WARPSYNC.ALL ;  /* 0x0000000000007948 */ /* 0x000fea0003800000 */
[----:B------:R-:W3:Y:S01]  /*4140*/  S2UR UR8, SR_CgaCtaId ;  /* 0x00000000000879c3 */ /* 0x000ee20000008800 */
[----:B------:R-:W-:Y:S01]  /*4150*/  UMOV UR6, 0x400 ;  /* 0x0000040000067882 */ /* 0x000fe20000000000 */
[----:B------:R-:W-:-:S06]  /*4160*/  NOP ;  /* 0x0000000000007918 */ /* 0x000fcc0000000000 */
[----:B------:R-:W-:Y:S06]  /*4170*/  BAR.ARV 0x6, 0xa0 ;  /* 0x0182800000007b1d */ /* 0x000fec0000002000 */
[----:B------:R-:W-:Y:S01]  /*4180*/  LOP3.LUT R0, R0, 0xffff, RZ, 0xc0, !PT ;  /* 0x0000ffff00007812 */ /* 0x000fe200078ec0ff */
[----:B-1----:R-:W-:Y:S01]  /*4190*/  IMAD.MOV.U32 R9, RZ, RZ, 0x1 ;  /* 0x00000001ff097424 */ /* 0x002fe200078e00ff */
[----:B------:R-:W-:Y:S01]  /*41a0*/  LOP3.LUT R8, R8, 0xffff, RZ, 0xc0, !PT ;  /* 0x0000ffff08087812 */ /* 0x000fe200078ec0ff */
[----:B------:R-:W-:Y:S01]  /*41b0*/  UMOV UR22, URZ ;  /* 0x000000ff00167c82 */ /* 0x000fe20008000000 */
[----:B------:R-:W-:Y:S01]  /*41c0*/  R2UR UR12, R0 ;  /* 0x00000000000c72ca */ /* 0x000fe200000e0000 */
[----:B------:R-:W-:Y:S01]  /*41d0*/  UMOV UR21, URZ ;  /* 0x000000ff00157c82 */ /* 0x000fe20008000000 */
[----:B------:R-:W-:Y:S01]  /*41e0*/  R2UR UR13, R8 ;  /* 0x00000000080d72ca */ /* 0x000fe200000e0000 */
[----:B------:R-:W-:Y:S01]  /*41f0*/  IMAD.MOV.U32 R8, RZ, RZ, RZ ;  /* 0x000000ffff087224 */ /* 0x000fe200078e00ff */
[----:B------:R-:W-:Y:S01]  /*4200*/  UMOV UR20, URZ ;  /* 0x000000ff00147c82 */ /* 0x000fe20008000000 */
[----:B------:R-:W-:-:S02]  /*4210*/  UISETP.NE.AND UP2, UPT, UR5, URZ, UPT ;  /* 0x000000ff0500728c */ /* 0x000fc4000bf45270 */
[----:B---3--:R-:W-:Y:S01]  /*4220*/  ULEA UR8, UR8, UR6, 0x18 ;  /* 0x0000000608087291 */ /* 0x008fe2000f8ec0ff */
[----:B------:R-:W1:Y:S03]  /*4230*/  LDCU UR6, c[0x0][0x38c] ;  /* 0x00007180ff0677ac */ /* 0x000e660008000800 */
[----:B------:R-:W-:Y:S02]  /*4240*/  UIADD3 UR14, UPT, UPT, UR8, 0x4400, URZ ;  /* 0x00004400080e7890 */ /* 0x000fe4000fffe0ff */
[----:B------:R-:W-:-:S03]  /*4250*/  UIADD3 UR15, UPT, UPT, UR8, 0x1e400, URZ ;  /* 0x0001e400080f7890 */ /* 0x000fc6000fffe0ff */
[----:B--2---:R-:W2:Y:S01]  /*4260*/  LDS R2, [UR8+0x280] ;  /* 0x00028008ff027984 */ /* 0x004ea20008000800 */
[----:B------:R-:W-:Y:S02]  /*4270*/  USHF.R.U32.HI UR14, URZ, 0x4, UR14 ;  /* 0x00000004ff0e7899 */ /* 0x000fe4000801160e */
[----:B------:R-:W-:Y:S02]  /*4280*/  USHF.R.U32.HI UR15, URZ, 0x4, UR15 ;  /* 0x00000004ff0f7899 */ /* 0x000fe4000801160f */
[----:B------:R-:W-:Y:S02]  /*4290*/  ULOP3.LUT UR14, UR14, 0x3fff, URZ, 0xc0, !UPT ;  /* 0x00003fff0e0e7892 */ /* 0x000fe4000f8ec0ff */
[----:B------:R-:W-:Y:S02]  /*42a0*/  ULOP3.LUT UR15, UR15, 0x3fff, URZ, 0xc0, !UPT ;  /* 0x00003fff0f0f7892 */ /* 0x000fe4000f8ec0ff */
[----:B------:R-:W-:Y:S02]  /*42b0*/  ULOP3.LUT UR14, UR14, 0x10000, URZ, 0xfc, !UPT ;  /* 0x000100000e0e7892 */ /* 0x000fe4000f8efcff */
[----:B-1----:R-:W-:-:S02]  /*42c0*/  UIADD3 UR6, UPT, UPT, UR6, 0x3f, URZ ;  /* 0x0000003f06067890 */ /* 0x002fc4000fffe0ff */
[----:B------:R-:W-:Y:S02]  /*42d0*/  ULOP3.LUT UR15, UR15, 0x10000, URZ, 0xfc, !UPT ;  /* 0x000100000f0f7892 */ /* 0x000fe4000f8efcff */
[----:B------:R-:W-:Y:S01]  /*42e0*/  USHF.R.S32.HI UR7, URZ, 0x1f, UR6 ;  /* 0x0000001fff077899 */ /* 0x000fe20008011406 */
[----:B------:R-:W-:Y:S01]  /*42f0*/  UMOV UR28, 0x0 ;  /* 0x00000000001c7882 */ /* 0x000fe20000000000 */
[----:B------:R-:W-:Y:S02]  /*4300*/  UMOV UR29, 0x8200010 ;  /* 0x08200010001d7882 */ /* 0x000fe40000000000 */
[----:B------:R-:W-:Y:S01]  /*4310*/  ULEA.HI UR7, UR7, UR6, URZ, 0x6 ;  /* 0x0000000607077291 */ /* 0x000fe2000f8f30ff */
[----:B------:R-:W-:Y:S01]  /*4320*/  UMOV UR26, 0x0 ;  /* 0x00000000001a7882 */ /* 0x000fe20000000000 */
[----:B------:R-:W-:Y:S02]  /*4330*/  UMOV UR27, 0x8200010 ;  /* 0x08200010001b7882 */ /* 0x000fe40000000000 */
[----:B------:R-:W-:-:S04]  /*4340*/  USHF.R.S32.HI UR7, URZ, 0x6, UR7 ;  /* 0x00000006ff077899 */ /* 0x000fc80008011407 */
[----:B------:R-:W-:-:S04]  /*4350*/  UISETP.LT.AND UP0, UPT, UR7, 0x1, UPT ;  /* 0x000000010700788c */ /* 0x000fc8000bf01270 */
[----:B------:R-:W-:Y:S01]  /*4360*/  USEL UR23, UR7, 0x1, !UP0 ;  /* 0x0000000107177887 */ /* 0x000fe2000c000000 */
[----:B--2---:R-:W-:Y:S02]  /*4370*/  R2UR UR24, R2 ;  /* 0x00000000021872ca */ /* 0x004fe400000e0000 */
[----:B------:R-:W-:-:S13]  /*4380*/  CS2R R2, SRZ ;  /* 0x0000000000027805 */ /* 0x000fda000001ff00 */
.L_x_97:
[C---:B------:R-:W-:Y:S02]  /*4390*/  LEA R0, R8.reuse, UR8, 0x3 ;  /* 0x0000000808007c11 */ /* 0x040fe4000f8e18ff */
[----:B------:R-:W-:Y:S02]  /*43a0*/  SHF.L.U32 R4, R3, 0x1f, RZ ;  /* 0x0000001f03047819 */ /* 0x000fe400000006ff */
[----:B------:R-:W-:Y:S02]  /*43b0*/  LEA R5, R8, UR8, 0x4 ;  /* 0x0000000808057c11 */ /* 0x000fe4000f8e20ff */
[----:B------:R-:W1:Y:S02]  /*43c0*/  SYNCS.PHASECHK.TRANS64.TRYWAIT P0, [R0+URZ+0x1d0], R4 ;  /* 0x0001d004000075a7 */ /* 0x000e6400080011ff */
[----:B-1-34-:R-:W-:Y:S05]  /*43d0*/  @!P0 BRA `(.L_x_90) ;  /* 0x00000050007c8947 */ /* 0x01afea0003800000 */
.L_x_209:
[----:B-1----:R-:W1:Y:S01]  /*43e0*/  LDS.128 R4, [R5+0x260] ;  /* 0x0002600005047984 */ /* 0x002e620000000c00 */
[----:B------:R-:W-:Y:S02]  /*43f0*/  VIADD R0, R0, 0x1e0 ;  /* 0x000001e000007836 */ /* 0x000fe40000000000 */
[----:B------:R-:W-:Y:S01]  /*4400*/  VIADD R8, R8, 0x1 ;  /* 0x0000000108087836 */ /* 0x000fe20000000000 */
[----:B------:R-:W-:Y:S01]  /*4410*/  @!PT LDS RZ, [RZ] ;  /* 0x00000000fffff984 */ /* 0x000fe20000000800 */
[----:B------:R-:W-:Y:S01]  /*4420*/  @!PT LDS RZ, [RZ] ;  /* 0x00000000fffff984 */ /* 0x000fe20000000800 */
[----:B------:R-:W-:Y:S01]  /*4430*/  @!PT LDS RZ, [RZ] ;  /* 0x00000000fffff984 */ /* 0x000fe20000000800 */
[----:B------:R-:W-:Y:S01]  /*4440*/  @!PT LDS RZ, [RZ] ;  /* 0x00000000fffff984 */ /* 0x000fe20000000800 */
[----:B------:R2:W-:Y:S06]  /*4450*/  MEMBAR.ALL.CTA ;  /* 0x0000000000007992 */ /* 0x0005ec0000008000 */
[----:B--2---:R-:W2:Y:S01]  /*4460*/  FENCE.VIEW.ASYNC.S ;  /* 0x00000000000073c6 */ /* 0x004ea20000000000 */
[----:B------:R-:W-:-:S04]  /*4470*/  PRMT R0, RZ, 0x654, R0 ;  /* 0x00000654ff007816 */ /* 0x000fc80000000000 */
[----:B--2---:R2:W-:Y:S01]  /*4480*/  SYNCS.ARRIVE.TRANS64.RED.A1T0 RZ, [R0+URZ], RZ ;  /* 0x000000ff00ff79a7 */ /* 0x0045e200081004ff */
[----:B-1----:R-:W-:Y:S01]  /*4490*/  LOP3.LUT P1, RZ, R6, 0x1, RZ, 0xc0, !PT ;  /* 0x0000000106ff7812 */ /* 0x002fe2000782c0ff */
[----:B--2---:R-:W-:-:S12]  /*44a0*/  BRA.U UP2, `(.L_x_91) ;  /* 0x0000000102e07547 */ /* 0x004fd8000b800000 */
[----:B------:R-:W1:Y:S01]  /*44b0*/  LDCU UR6, c[0x0][0x38c] ;  /* 0x00007180ff0677ac */ /* 0x000e620008000800 */
[----:B------:R-:W-:Y:S02]  /*44c0*/  PLOP3.LUT P2, PT, PT, PT, PT, 0x80, 0x8 ;  /* 0x000000000008781c */ /* 0x000fe40003f4f070 */
[----:B------:R-:W-:Y:S01]  /*44d0*/  SHF.L.U32 R4, R9, 0x1f, RZ ;  /* 0x0000001f09047819 */ /* 0x000fe200000006ff */
[----:B------:R-:W-:Y:S02]  /*44e0*/  ULEA UR10, UR22, UR8, 0x3 ;  /* 0x00000008160a7291 */ /* 0x000fe4000f8e18ff */
[----:B------:R-:W-:Y:S02]  /*44f0*/  ULEA UR11, UR22, UR24, 0x6 ;  /* 0x00000018160b7291 */ /* 0x000fe4000f8e30ff */
[----:B-1----:R-:W-:-:S06]  /*4500*/  UISETP.GE.AND UP0, UPT, UR6, 0x1, UPT ;  /* 0x000000010600788c */ /* 0x002fcc000bf06270 */
[----:B------:R-:W-:-:S05]  /*4510*/  PLOP3.LUT P0, PT, PT, PT, UP0, 0x80, 0x8 ;  /* 0x000000000008781c */ /* 0x000fca0003f0f008 */
[----:B------:R-:W-:-:S08]  /*4520*/  @UP0 ULEA UR6, UR21, UR8, 0x3 ;  /* 0x0000000815060291 */ /* 0x000fd0000f8e18ff */
[----:B------:R-:W-:-:S04]  /*4530*/  @P0 SHF.L.U32 R0, R2, 0x1f, RZ ;  /* 0x0000001f02000819 */ /* 0x000fc800000006ff */
[----:B------:R1:W2:Y:S01]  /*4540*/  @P0 SYNCS.PHASECHK.TRANS64.TRYWAIT P2, [UR6], R0 ;  /* 0x00000000ff0005a7 */ /* 0x0002a20008041106 */
[----:B------:R-:W3:Y:S02]  /*4550*/  SYNCS.PHASECHK.TRANS64.TRYWAIT P0, [UR10+0x210], R4 ;  /* 0x00021004ff0075a7 */ /* 0x000ee4000800110a */
[----:B-123--:R-:W-:Y:S05]  /*4560*/  @!P0 BRA `(.L_x_92) ;  /* 0x00000050002c8947 */ /* 0x00efea0003800000 */
.L_x_211:
[----:B------:R-:W-:Y:S01]  /*4570*/  UMOV UR19, UR20 ;  /* 0x0000001400137c82 */ /* 0x000fe20008000000 */
[----:B------:R-:W-:Y:S05]  /*4580*/  BRA.U !UP0, `(.L_x_93) ;  /* 0x0000000108987547 */ /* 0x000fea000b800000 */
[----:B------:R-:W-:Y:S02]  /*4590*/  UIADD3 UR19, UPT, UPT, UR23, UR20, URZ ;  /* 0x0000001417137290 */ /* 0x000fe4000fffe0ff */
[----:B------:R-:W-:Y:S01]  /*45a0*/  UPLOP3.LUT UP3, UPT, UPT, UPT, UPT, 0x40, 0x4 ;  /* 0x000000000004789c */ /* 0x000fe20003f6e870 */
[----:B------:R-:W-:Y:S01]  /*45b0*/  UMOV UR18, UR7 ;  /* 0x0000000700127c82 */ /* 0x000fe20008000000 */
[----:B------:R-:W-:-:S09]  /*45c0*/  UMOV UR17, UR21 ;  /* 0x0000001500117c82 */ /* 0x000fd20008000000 */
.L_x_96:
[----:B--2---:R-:W-:Y:S01]  /*45d0*/  ULEA UR9, UR17, UR8, 0x3 ;  /* 0x0000000811097291 */ /* 0x004fe2000f8e18ff */
[----:B---3--:R-:W-:Y:S11]  /*45e0*/  @P2 BRA `(.L_x_94) ;  /* 0x00000000000c2947 */ /* 0x008ff60003800000 */
[----:B-1----:R-:W-:Y:S04]  /*45f0*/  SHF.L.U32 R4, R2, 0x1f, RZ ;  /* 0x0000001f02047819 */ /* 0x002fe800000006ff */
[----:B------:R-:W1:Y:S02]  /*4600*/  SYNCS.PHASECHK.TRANS64.TRYWAIT P0, [UR9], R4 ;  /* 0x00000004ff0075a7 */ /* 0x000e640008001109 */
[----:B-1----:R-:W-:Y:S05]  /*4610*/  @!P0 BRA `(.L_x_95) ;  /* 0x0000005000188947 */ /* 0x002fea0003800000 */
.L_x_94:
[----:B------:R-:W-:Y:S01]  /*4620*/  UISETP.NE.AND UP0, UPT, UR18, 0x1, UPT ;  /* 0x000000011200788c */ /* 0x000fe2000bf05270 */
[----:B------:R-:W-:Y:S01]  /*4630*/  PLOP3.LUT P2, PT, PT, PT, PT, 0x80, 0x8 ;  /* 0x000000000008781c */ /* 0x000fe20003f4f070 */
[----:B------:R-:W-:Y:S02]  /*4640*/  UIADD3 UR21, UPT, UPT, UR17, 0x1, URZ ;  /* 0x0000000111157890 */ /* 0x000fe4000fffe0ff */
[----:B------:R-:W-:Y:S02]  /*4650*/  ULEA UR30, UR17, UR15, 0x8 ;  /* 0x0000000f111e7291 */ /* 0x000fe4000f8e40ff */
[----:B------:R-:W-:Y:S01]  /*4660*/  UISETP.NE.AND UP1, UPT, UR21, 0x1a, UPT ;  /* 0x0000001a1500788c */ /* 0x000fe2000bf25270 */
[----:B------:R-:W-:Y:S01]  /*4670*/  PLOP3.LUT P0, PT, PT, PT, UP0, 0x80, 0x8 ;  /* 0x000000000008781c */ /* 0x000fe20003f0f008 */
[----:B------:R-:W-:Y:S02]  /*4680*/  ULEA UR32, UR17, UR14, 0x8 ;  /* 0x0000000e11207291 */ /* 0x000fe4000f8e40ff */
[----:B------:R-:W-:Y:S02]  /*4690*/  USEL UR16, URZ, 0x1, UP1 ;  /* 0x00000001ff107887 */ /* 0x000fe40008800000 */
[----:B------:R-:W-:Y:S02]  /*46a0*/  USEL UR21, UR21, URZ, UP1 ;  /* 0x000000ff15157287 */ /* 0x000fe40008800000 */
[----:B------:R-:W-:Y:S02]  /*46b0*/  UIADD3 UR36, UPT, UPT, UR30, 0x2, URZ ;  /* 0x000000021e247890 */ /* 0x000fe4000fffe0ff */
[----:B------:R-:W-:Y:S01]  /*46c0*/  @UP0 ULEA UR6, UR21, UR8, 0x3 ;  /* 0x0000000815060291 */ /* 0x000fe2000f8e18ff */
[----:B------:R-:W-:Y:S01]  /*46d0*/  LOP3.LUT R2, R2, UR16, RZ, 0x3c, !PT ;  /* 0x0000001002027c12 */ /* 0x000fe2000f8e3cff */
[----:B------:R-:W-:Y:S02]  /*46e0*/  UIADD3 UR34, UPT, UPT, UR32, 0x2, URZ ;  /* 0x0000000220227890 */ /* 0x000fe4000fffe0ff */
[----:B------:R-:W-:Y:S01]  /*46f0*/  UIADD3 UR9, UPT, UPT, UR9, 0xd0, URZ ;  /* 0x000000d009097890 */ /* 0x000fe2000fffe0ff */
[----:B-1----:R-:W-:Y:S01]  /*4700*/  @P0 SHF.L.U32 R0, R2, 0x1f, RZ ;  /* 0x0000001f02000819 */ /* 0x002fe200000006ff */
[----:B------:R-:W-:Y:S01]  /*4710*/  UMOV UR31, 0x80004020 ;  /* 0x80004020001f7882 */ /* 0x000fe20000000000 */
[----:B------:R-:W-:Y:S01]  /*4720*/  UMOV UR33, 0x80004020 ;  /* 0x8000402000217882 */ /* 0x000fe20000000000 */
[----:B------:R-:W-:Y:S01]  /*4730*/  UMOV UR37, 0x80004020 ;  /* 0x8000402000257882 */ /* 0x000fe20000000000 */
[----:B------:R2:W3:Y:S01]  /*4740*/  @P0 SYNCS.PHASECHK.TRANS64.TRYWAIT P2, [UR6], R0 ;  /* 0x00000000ff0005a7 */ /* 0x0004e20008041106 */
[----:B------:R-:W-:Y:S01]  /*4750*/  UIADD3 UR20, UPT, UPT, UR20, 0x1, URZ ;  /* 0x0000000114147890 */ /* 0x000fe2000fffe0ff */
[----:B------:R2:W-:Y:S01]  /*4760*/  UTCQMMA.2CTA gdesc[UR32], gdesc[UR30], tmem[UR11], tmem[UR28], idesc[UR29], UP3 ;  /* 0x00ff1c1e200075ea */ /* 0x0005e20009a0030b */
[----:B------:R-:W-:Y:S02]  /*4770*/  UIADD3 UR18, UPT, UPT, UR18, -0x1, URZ ;  /* 0xffffffff12127890 */ /* 0x000fe4000fffe0ff */
[----:B------:R-:W-:Y:S02]  /*4780*/  UISETP.NE.AND UP0, UPT, UR20, UR19, UPT ;  /* 0x000000131400728c */ /* 0x000fe4000bf05270 */
[----:B------:R-:W-:Y:S01]  /*4790*/  UPLOP3.LUT UP3, UPT, UPT, UPT, UPT, 0x80, 0x8 ;  /* 0x000000000008789c */ /* 0x000fe20003f6f070 */
[----:B------:R-:W-:Y:S01]  /*47a0*/  UMOV UR35, 0x80004020 ;  /* 0x8000402000237882 */ /* 0x000fe20000000000 */
[----:B------:R-:W-:Y:S01]  /*47b0*/  UMOV UR17, UR21 ;  /* 0x0000001500117c82 */ /* 0x000fe20008000000 */
[----:B------:R2:W-:Y:S01]  /*47c0*/  UTCQMMA.2CTA gdesc[UR34], gdesc[UR36], tmem[UR11], tmem[UR26], idesc[UR27], UPT ;  /* 0x00ff1a24220075ea */ /* 0x0005e2000ba0030b */
[----:B------:R2:W-:Y:S03]  /*47d0*/  UTCBAR.2CTA.MULTICAST [UR9], URZ, UR13 ;  /* 0x000000ff090073e9 */ /* 0x0005e6000820080d */
[----:B------:R-:W-:Y:S05]  /*47e0*/  BRA.U UP0, `(.L_x_96) ;  /* 0xfffffffd00787547 */ /* 0x000fea000b83ffff */
.L_x_93:
[----:B------:R-:W-:Y:S01]  /*47f0*/  UIADD3 UR10, UPT, UPT, UR10, 0x1f0, URZ ;  /* 0x000001f00a0a7890 */ /* 0x000fe2000fffe0ff */
[----:B------:R-:W-:-:S08]  /*4800*/  UMOV UR20, UR19 ;  /* 0x0000001300147c82 */ /* 0x000fd00008000000 */
[----:B------:R4:W-:Y:S01]  /*4810*/  UTCBAR.2CTA.MULTICAST [UR10], URZ, UR12 ;  /* 0x000000ff0a0073e9 */ /* 0x0009e2000820080c */
[----:B------:R-:W-:Y:S02]  /*4820*/  NOP ;  /* 0x0000000000007918 */ /* 0x000fe40000000000 */
.L_x_91:
[----:B------:R-:W-:Y:S01]  /*4830*/  UIADD3 UR22, UPT, UPT, UR22, 0x1, URZ ;  /* 0x0000000116167890 */ /* 0x000fe2000fffe0ff */
[----:B------:R-:W-:-:S03]  /*4840*/  ISETP.NE.AND P0, PT, R8, 0x2, PT ;  /* 0x000000020800780c */ /* 0x000fc60003f05270 */
[----:B------:R-:W-:Y:S01]  /*4850*/  UISETP.NE.AND UP0, UPT, UR22, 0x4, UPT ;  /* 0x000000041600788c */ /* 0x000fe2000bf05270 */
[----:B-12---:R-:W-:Y:S02]  /*4860*/  SEL R0, RZ, 0x1, P0 ;  /* 0x00000001ff007807 */ /* 0x006fe40000000000 */
[----:B------:R-:W-:Y:S01]  /*4870*/  SEL R8, R8, RZ, P0 ;  /* 0x000000ff08087207 */ /* 0x000fe20000000000 */
[----:B------:R-:W-:Y:S01]  /*4880*/  USEL UR6, URZ, 0x1, UP0 ;  /* 0x00000001ff067887 */ /* 0x000fe20008000000 */
[----:B------:R-:W-:Y:S01]  /*4890*/  LOP3.LUT R3, R3, R0, RZ, 0x3c, !PT ;  /* 0x0000000003037212 */ /* 0x000fe200078e3cff */
[----:B------:R-:W-:-:S04]  /*48a0*/  USEL UR22, UR22, URZ, UP0 ;  /* 0x000000ff16167287 */ /* 0x000fc80008000000 */
[----:B------:R-:W-:Y:S01]  /*48b0*/  LOP3.LUT R9, R9, UR6, RZ, 0x3c, !PT ;  /* 0x0000000609097c12 */ /* 0x000fe2000f8e3cff */
[----:B------:R-:W-:Y:S07]  /*48c0*/  @P1 BRA `(.L_x_97) ;  /* 0xfffffff800b01947 */ /* 0x000fee000383ffff */
[----:B------:R-:W1:Y:S01]  /*48d0*/  S2UR UR6, SR_CgaCtaId ;  /* 0x00000000000679c3 */ /* 0x000e620000008800 */
[----:B------:R-:W-:Y:S01]  /*48e0*/  ELECT P0, URZ, PT ;  /* 0x0000000000ff782f */ /* 0x000fe20003800000 */
[----:B------:R-:W-:Y:S01]  /*48f0*/  HFMA2 R0, -RZ, RZ, 0, 5.9604644775390625e-08 ;  /* 0x00000001ff007431 */ /* 0x000fe200000001ff */
[----:B------:R-:W-:-:S05]  /*4900*/  UMOV UR7, 0x40 ;  /* 0x0000004000077882 */ /* 0x000fca0000000000 */
[----:B------:R-:W-:Y:S01]  /*4910*/  UVIRTCOUNT.DEALLOC.SMPOOL 0x80 ;  /* 0x000000800000784c */ /* 0x000fe20000000000 */
[----:B------:R-:W-:Y:S02]  /*4920*/  UISETP.NE.AND UP0, UPT, UR5, URZ, UPT ;  /* 0x000000ff0500728c */ /* 0x000fe4000bf05270 */
[----:B-1----:R-:W-:-:S09]  /*4930*/  ULEA UR6, UR6, UR7, 0x18 ;  /* 0x0000000706067291 */ /* 0x002fd2000f8ec0ff */
[----:B------:R1:W-:Y:S01]  /*4940*/  @P0 STS.U8 [UR6+0x1c], R0 ;  /* 0x00001c00ff000988 */ /* 0x0003e20008000006 */
[----:B------:R-:W-:Y:S05]  /*4950*/  BRA.U UP0, `(.L_x_98) ;  /* 0x0000000100a07547 */ /* 0x000fea000b800000 */
[----:B------:R-:W-:Y:S01]  /*4960*/  UIADD3 UR5, UPT, UPT, UR8, 0x210, URZ ;  /* 0x0000021008057890 */ /* 0x000fe2000fffe0ff */
[----:B------:R-:W-:-:S03]  /*4970*/  SHF.L.U32 R2, R9, 0x1f, RZ ;  /* 0x0000001f09027819 */ /* 0x000fc600000006ff */
[----:B------:R-:W-:-:S09]  /*4980*/  ULEA UR7, UR22, UR5, 0x3 ;  /* 0x0000000516077291 */ /* 0x000fd2000f8e18ff */
[----:B------:R-:W2:Y:S02]  /*4990*/  SYNCS.PHASECHK.TRANS64.TRYWAIT P0, [UR7], R2 ;  /* 0x00000002ff0075a7 */ /* 0x000ea40008001107 */
[----:B--2---:R-:W-:Y:S05]  /*49a0*/  @!P0 BRA `(.L_x_99) ;  /* 0x0000004c004c8947 */ /* 0x004fea0003800000 */
.L_x_214:
[----:B------:R-:W-:-:S04]  /*49b0*/  UIADD3 UR9, UPT, UPT, UR22, 0x1, URZ ;  /* 0x0000000116097890 */ /* 0x000fc8000fffe0ff */
[----:B------:R-:W-:-:S04]  /*49c0*/  UISETP.NE.AND UP1, UPT, UR9, 0x4, UPT ;  /* 0x000000040900788c */ /* 0x000fc8000bf25270 */
[----:B----4-:R-:W-:Y:S02]  /*49d0*/  USEL UR10, URZ, 0x1, UP1 ;  /* 0x00000001ff0a7887 */ /* 0x010fe40008800000 */
[----:B------:R-:W-:-:S04]  /*49e0*/  USEL UR9, UR9, URZ, UP1 ;  /* 0x000000ff09097287 */ /* 0x000fc80008800000 */
[----:B------:R-:W-:Y:S01]  /*49f0*/  ULEA UR7, UR9, UR5, 0x3 ;  /* 0x0000000509077291 */ /* 0x000fe2000f8e18ff */
[----:B-1----:R-:W-:-:S04]  /*4a00*/  LOP3.LUT R2, R9, UR10, RZ, 0x3c, !PT ;  /* 0x0000000a09027c12 */ /* 0x002fc8000f8e3cff */
[----:B------:R-:W-:-:S04]  /*4a10*/  SHF.L.U32 R3, R2, 0x1f, RZ ;  /* 0x0000001f02037819 */ /* 0x000fc800000006ff */
[----:B------:R-:W1:Y:S02]  /*4a20*/  SYNCS.PHASECHK.TRANS64.TRYWAIT P0, [UR7], R3 ;  /* 0x00000003ff0075a7 */ /* 0x000e640008001107 */
[----:B-1----:R-:W-:Y:S05]  /*4a30*/  @!P0 BRA `(.L_x_100) ;  /* 0x0000004c00408947 */ /* 0x002fea0003800000 */
.L_x_216:
        /* <DEDUP_REMOVED lines=9> */
.L_x_218:
[----:B------:R-:W-:-:S04]  /*4ad0*/  UIADD3 UR9, UPT, UPT, UR9, 0x1, URZ ;  /* 0x0000000109097890 */ /* 0x000fc8000fffe0ff */
[----:B------:R-:W-:-:S04]  /*4ae0*/  UISETP.NE.AND UP1, UPT, UR9, 0x4, UPT ;  /* 0x000000040900788c */ /* 0x000fc8000bf25270 */
[----:B------:R-:W-:Y:S02]  /*4af0*/  USEL UR7, URZ, 0x1, UP1 ;  /* 0x00000001ff077887 */ /* 0x000fe40008800000 */
[----:B------:R-:W-:-:S04]  /*4b00*/  USEL UR9, UR9, URZ, UP1 ;  /* 0x000000ff09097287 */ /* 0x000fc80008800000 */
[----:B------:R-:W-:Y:S01]  /*4b10*/  ULEA UR9, UR9, UR5, 0x3 ;  /* 0x0000000509097291 */ /* 0x000fe2000f8e18ff */
[----:B------:R-:W-:-:S04]  /*4b20*/  LOP3.LUT R2, R2, UR7, RZ, 0x3c, !PT ;  /* 0x0000000702027c12 */ /* 0x000fc8000f8e3cff */
[----:B------:R-:W-:Y:S01]  /*4b30*/  SHF.L.U32 R2, R2, 0x1f, RZ ;  /* 0x0000001f02027819 */ /* 0x000fe200000006ff */
[----:B-1----:R-:W-:-:S04]  /*4b40*/  IMAD.U32 R0, RZ, RZ, UR9 ;  /* 0x00000009ff007e24 */ /* 0x002fc8000f8e00ff */
[----:B------:R1:W2:Y:S03]  /*4b50*/  SYNCS.PHASECHK.TRANS64.TRYWAIT P0, [R0+URZ], R2 ;  /* 0x00000002000075a7 */ /* 0x0002a600080011ff */
[----:B--2---:R-:W-:Y:S05]  /*4b60*/  @!P0 NANOSLEEP.SYNCS 0x989680 ;  /* 0x009896800000895d */ /* 0x004fea0003900000 */
[----:B------:R-:W2:Y:S02]  /*4b70*/  @!P0 SYNCS.PHASECHK.TRANS64 P0, [R0+URZ], R2 ;  /* 0x00000002000085a7 */ /* 0x000ea400080010ff */
[----:B--2---:R-:W-:Y:S05]  /*4b80*/  @P0 BRA `(.L_x_102) ;  /* 0x0000000000200947 */ /* 0x004fea0003800000 */
.L_x_103:
[----:B--2---:R2:W4:Y:S02]  /*4b90*/  SYNCS.PHASECHK.TRANS64.TRYWAIT P0, [R0+URZ], R2 ;  /* 0x00000002000075a7 */ /* 0x00452400080011ff */
[----:B----4-:R-:W-:Y:S05]  /*4ba0*/  @!P0 NANOSLEEP.SYNCS 0x989680 ;  /* 0x009896800000895d */ /* 0x010fea0003900000 */
[----:B------:R-:W4:Y:S02]  /*4bb0*/  @!P0 SYNCS.PHASECHK.TRANS64 P0, [R0+URZ], R2 ;  /* 0x00000002000085a7 */ /* 0x000f2400080010ff */
[----:B----4-:R-:W-:Y:S05]  /*4bc0*/  @!P0 BRA `(.L_x_103) ;  /* 0xfffffffc00f08947 */ /* 0x010fea000383ffff */
[----:B------:R-:W-:Y:S05]  /*4bd0*/  BRA `(.L_x_102) ;  /* 0x00000000000c7947 */ /* 0x000fea0003800000 */
.L_x_98:
[----:B------:R-:W-:-:S04]  /*4be0*/  UIADD3 UR5, UPT, UPT, UR8, 0x250, URZ ;  /* 0x0000025008057890 */ /* 0x000fc8000fffe0ff */
[----:B------:R-:W-:-:S09]  /*4bf0*/  UPRMT UR5, UR4, 0x654, UR5 ;  /* 0x0000065404057896 */ /* 0x000fd20008000005 */
[----:B------:R-:W-:Y:S03]  /*4c00*/  SYNCS.ARRIVE.TRANS64.RED.A1T0 RZ, [UR5], RZ ;  /* 0x000000ffffff79a7 */ /* 0x000fe60008100405 */
.L_x_102:
[----:B-12---:R-:W-:Y:S01]  /*4c10*/  SHF.L.U32 R2, RZ, 0x1f, RZ ;  /* 0x0000001fff027819 */ /* 0x006fe200000006ff */
[----:B------:R-:W-:Y:S01]  /*4c20*/  UIADD3 UR5, UPT, UPT, UR8, 0x250, URZ ;  /* 0x0000025008057890 */ /* 0x000fe2000fffe0ff */
[----:B------:R-:W-:Y:S02]  /*4c30*/  PLOP3.LUT P0, PT, PT, PT, UP0, 0x80, 0x8 ;  /* 0x000000000008781c */ /* 0x000fe40003f0f008 */
[----:B------:R-:W1:Y:S02]  /*4c40*/  SYNCS.PHASECHK.TRANS64.TRYWAIT P1, [UR8+0x250], R2 ;  /* 0x00025002ff0075a7 */ /* 0x000e640008021108 */
[----:B-1----:R-:W-:Y:S09]  /*4c50*/  @!P1 BRA `(.L_x_104) ;  /* 0x0000004800e89947 */ /* 0x002ff20003800000 */
.L_x_220:
[----:B------:R-:W-:Y:S01]  /*4c60*/  @!UP0 UPRMT UR5, UR4, 0x654, UR5 ;  /* 0x0000065404058896 */ /* 0x000fe20008000005 */
[----:B------:R-:W-:Y:S02]  /*4c70*/  UMOV UR8, 0xffff ;  /* 0x0000ffff00087882 */ /* 0x000fe40000000000 */
[----:B------:R-:W-:-:S06]  /*4c80*/  UMOV UR4, 0x1 ;  /* 0x0000000100047882 */ /* 0x000fcc0000000000 */
[----:B------:R-:W-:Y:S01]  /*4c90*/  @!P0 SYNCS.ARRIVE.TRANS64.RED.A1T0 RZ, [UR5], RZ ;  /* 0x000000ffffff89a7 */ /* 0x000fe20008100405 */
[----:B------:R-:W-:Y:S01]  /*4ca0*/  NOP ;  /* 0x0000000000007918 */ /* 0x000fe20000000000 */
[----:B-1----:R-:W1:Y:S01]  /*4cb0*/  LDS R0, [UR6+0x14] ;  /* 0x00001406ff007984 */ /* 0x002e620008000800 */
[----:B------:R-:W-:-:S04]  /*4cc0*/  ULOP3.LUT UR5, UR24, 0xffff, URZ, 0xc0, !UPT ;  /* 0x0000ffff18057892 */ /* 0x000fc8000f8ec0ff */
[----:B------:R-:W-:-:S04]  /*4cd0*/  USHF.R.U32.HI UR5, URZ, 0x5, UR5 ;  /* 0x00000005ff057899 */ /* 0x000fc80008011605 */
[----:B------:R-:W-:Y:S02]  /*4ce0*/  USHF.L.U32 UR8, UR8, UR5, URZ ;  /* 0x0000000508087299 */ /* 0x000fe400080006ff */
[----:B------:R-:W-:-:S04]  /*4cf0*/  USHF.L.U32 UR4, UR4, UR5, URZ ;  /* 0x0000000504047299 */ /* 0x000fc800080006ff */
[----:B-1----:R-:W-:-:S04]  /*4d00*/  LOP3.LUT R0, R0, UR8, RZ, 0xc0, !PT ;  /* 0x0000000800007c12 */ /* 0x002fc8000f8ec0ff */
[----:B------:R-:W-:-:S13]  /*4d10*/  ISETP.NE.AND P0, PT, R0, UR8, PT ;  /* 0x0000000800007c0c */ /* 0x000fda000bf05270 */
[----:B------:R-:W-:Y:S05]  /*4d20*/  @P0 BRA `(.L_x_105) ;  /* 0x0000000000580947 */ /* 0x000fea0003800000 */
[----:B------:R-:W1:Y:S02]  /*4d30*/  LDS R0, [UR6+0x18] ;  /* 0x00001806ff007984 */ /* 0x000e640008000800 */
[----:B-1----:R-:W-:-:S04]  /*4d40*/  LOP3.LUT R0, R0, UR4, RZ, 0xc0, !PT ;  /* 0x0000000400007c12 */ /* 0x002fc8000f8ec0ff */
[----:B------:R-:W-:-:S13]  /*4d50*/  ISETP.NE.AND P0, PT, R0, UR4, PT ;  /* 0x0000000400007c0c */ /* 0x000fda000bf05270 */
[----:B------:R-:W-:Y:S05]  /*4d60*/  @P0 BRA `(.L_x_106) ;  /* 0x00000000003c0947 */ /* 0x000fea0003800000 */
[----:B------:R-:W1:Y:S01]  /*4d70*/  S2R R2, SR_LANEID ;  /* 0x0000000000027919 */ /* 0x000e620000000000 */
[----:B------:R-:W-:Y:S01]  /*4d80*/  ULOP3.LUT UR8, URZ, UR8, URZ, 0x33, !UPT ;  /* 0x00000008ff087292 */ /* 0x000fe2000f8e33ff */
[----:B------:R-:W-:Y:S02]  /*4d90*/  VOTEU.ANY UR7, UPT, PT ;  /* 0x0000000000077886 */ /* 0x000fe400038e0100 */
[----:B------:R-:W-:-:S03]  /*4da0*/  UFLO.U32 UR7, UR7 ;  /* 0x00000007000772bd */ /* 0x000fc600080e0000 */
[----:B------:R-:W-:-:S04]  /*4db0*/  IMAD.U32 R0, RZ, RZ, UR8 ;  /* 0x00000008ff007e24 */ /* 0x000fc8000f8e00ff */
[----:B------:R2:W3:Y:S02]  /*4dc0*/  REDUX UR5, R0 ;  /* 0x00000000000573c4 */ /* 0x0004e40000000000 */
[----:B------:R1:W-:Y:S02]  /*4dd0*/  UTCATOMSWS.AND URZ, UR8 ;  /* 0x0000000800ff79e3 */ /* 0x0003e40008000000 */
[----:B-1----:R-:W-:Y:S02]  /*4de0*/  ISETP.EQ.U32.AND P0, PT, R2, UR7, PT ;  /* 0x0000000702007c0c */ /* 0x002fe4000bf02070 */
[----:B--2---:R-:W-:Y:S02]  /*4df0*/  LOP3.LUT R0, RZ, UR4, RZ, 0x33, !PT ;  /* 0x00000004ff007c12 */ /* 0x004fe4000f8e33ff */
[----:B---3--:R-:W-:Y:S02]  /*4e00*/  MOV R2, UR5 ;  /* 0x0000000500027c02 */ /* 0x008fe40008000f00 */
[----:B------:R-:W1:Y:S07]  /*4e10*/  REDUX UR4, R0 ;  /* 0x00000000000473c4 */ /* 0x000e6e0000000000 */
[----:B------:R2:W-:Y:S01]  /*4e20*/  @P0 ATOMS.AND RZ, [UR6+0x14], R2 ;  /* 0x00001402ffff098c */ /* 0x0005e2000a800006 */
[----:B-1----:R-:W-:-:S05]  /*4e30*/  IMAD.U32 R0, RZ, RZ, UR4 ;  /* 0x00000004ff007e24 */ /* 0x002fca000f8e00ff */
[----:B------:R2:W-:Y:S01]  /*4e40*/  @P0 ATOMS.AND RZ, [UR6+0x18], R0 ;  /* 0x00001800ffff098c */ /* 0x0005e2000a800006 */
[----:B------:R-:W-:Y:S05]  /*4e50*/  BRA `(.L_x_107) ;  /* 0x0000000000147947 */ /* 0x000fea0003800000 */
.L_x_106:
[----:B------:R-:W-:Y:S02]  /*4e60*/  MOV R2, 0x4e80 ;  /* 0x00004e8000027802 */ /* 0x000fe40000000f00 */
[----:B---345:R-:W-:Y:S05]  /*4e70*/  CALL.REL.NOINC `($__internal_0_$__cuda_sm10x_tcgen05_guardrail_trap_col_being_dealloced_not_returned_by_alloc) ;  /* 0x0000004c003c7944 */ /* 0x038fea0003c00000 */
[----:B------:R-:W-:Y:S05]  /*4e80*/  BRA `(.L_x_107) ;  /* 0x0000000000087947 */ /* 0x000fea0003800000 */
.L_x_105:
[----:B------:R-:W-:Y:S02]  /*4e90*/  MOV R2, 0x4eb0 ;  /* 0x00004eb000027802 */ /* 0x000fe40000000f00 */
[----:B---345:R-:W-:Y:S05]  /*4ea0*/  CALL.REL.NOINC `($__internal_2_$__cuda_sm10x_tcgen05_guardrail_trap_unallocated_columns_being_dealloced) ;  /* 0x0000004c00487944 */ /* 0x038fea0003c00000 */
.L_x_107:
[----:B------:R-:W-:Y:S01]  /*4eb0*/  NOP ;  /* 0x0000000000007918 */ /* 0x000fe20000000000 */
[----:B----4-:R-:W-:Y:S05]  /*4ec0*/  EXIT ;  /* 0x000000000000794d */ /* 0x010fea0003800000 */
.L_x_78:
[----:B------:R-:W-:-:S09]  /*4ed0*/  UISETP.NE.OR UP5, UPT, UR10, 0x3, UP5 ;  /* 0x000000030a00788c */ /* 0x000fd2000afa5670 */
[----:B------:R-:W-:Y:S05]  /*4ee0*/  BRA.U UP5, `(.L_x_108) ;  /* 0x0000000d05707547 */ /* 0x000fea000b800000 */
[----:B------:R-:W1:Y:S01]  /*4ef0*/  LDC R0, c[0x0][0xb30] ;  /* 0x0002cc00ff007b82 */ /* 0x000e620000000800 */
[----:B------:R-:W2:Y:S01]  /*4f00*/  LDCU.64 UR8, c[0x0][0x888] ;  /* 0x00011100ff0877ac */ /* 0x000ea20008000a00 */
[----:B------:R-:W-:Y:S02]  /*4f10*/  HFMA2 R27, -RZ, RZ, 0, 0 ;  /* 0x00000000ff1b7431 */ /* 0x000fe400000001ff */
[----:B------:R-:W-:Y:S01]  /*4f20*/  IMAD.MOV.U32 R29, RZ, RZ, 0x1 ;  /* 0x00000001ff1d7424 */ /* 0x000fe200078e00ff */
[----:B------:R-:W-:Y:S01]  /*4f30*/  MOV R25, 0x1000 ;  /* 0x0000100000197802 */ /* 0x000fe20000000f00 */
[----:B------:R-:W3:Y:S01]  /*4f40*/  LDCU.64 UR4, c[0x0][0x890] ;  /* 0x00011200ff0477ac */ /* 0x000ee20008000a00 */
[----:B------:R-:W-:Y:S01]  /*4f50*/  IMAD.MOV.U32 R28, RZ, RZ, RZ ;  /* 0x000000ffff1c7224 */ /* 0x000fe200078e00ff */
[----:B------:R-:W4:Y:S01]  /*4f60*/  LDC R24, c[0x0][0x370] ;  /* 0x0000dc00ff187b82 */ /* 0x000f220000000800 */
[----:B------:R-:W-:Y:S01]  /*4f70*/  UMOV UR7, 0x400 ;  /* 0x0000040000077882 */ /* 0x000fe20000000000 */
[----:B------:R-:W-:-:S02]  /*4f80*/  UPLOP3.LUT UP1, UPT, UPT, UPT, UPT, 0x40, 0x4 ;  /* 0x000000000004789c */ /* 0x000fc40003f2e870 */
[----:B------:R-:W-:-:S04]  /*4f90*/  ULEA UR7, UR37, UR7, 0x18 ;  /* 0x0000000725077291 */ /* 0x000fc8000f8ec0ff */
[----:B------:R-:W4:Y:S01]  /*4fa0*/  LDC R3, c[0x0][0xb0c] ;  /* 0x0002c300ff037b82 */ /* 0x000f220000000800 */
[----:B------:R-:W-:Y:S02]  /*4fb0*/  UIADD3 UR13, UPT, UPT, UR7, 0x1a8, URZ ;  /* 0x000001a8070d7890 */ /* 0x000fe4000fffe0ff */
[----:B--2---:R-:W-:Y:S02]  /*4fc0*/  UISETP.NE.U32.AND UP3, UPT, UR8, URZ, UPT ;  /* 0x000000ff0800728c */ /* 0x004fe4000bf65070 */
[----:B------:R-:W-:Y:S02]  /*4fd0*/  UIADD3 UR25, UPT, UPT, UR7, 0x1a0, URZ ;  /* 0x000001a007197890 */ /* 0x000fe4000fffe0ff */
[----:B---3--:R-:W-:Y:S01]  /*4fe0*/  UISETP.NE.U32.AND UP4, UPT, UR4, URZ, UPT ;  /* 0x000000ff0400728c */ /* 0x008fe2000bf85070 */
[----:B------:R-:W2:Y:S01]  /*4ff0*/  LDC R18, c[0x0][0xb20] ;  /* 0x0002c800ff127b82 */ /* 0x000ea20000000800 */
[----:B-1----:R-:W-:Y:S01]  /*5000*/  ISETP.NE.AND P1, PT, R0, 0x1, PT ;  /* 0x000000010000780c */ /* 0x002fe20003f25270 */
[----:B------:R-:W-:-:S02]  /*5010*/  UISETP.NE.AND.EX UP3, UPT, UR9, URZ, UPT, UP3 ;  /* 0x000000ff0900728c */ /* 0x000fc4000bf65330 */
[----:B------:R-:W-:Y:S02]  /*5020*/  UPRMT UR13, UR37, 0x654, UR13 ;  /* 0x00000654250d7896 */ /* 0x000fe4000800000d */
[----:B------:R-:W-:Y:S02]  /*5030*/  UISETP.NE.AND.EX UP4, UPT, UR5, URZ, UPT, UP4 ;  /* 0x000000ff0500728c */ /* 0x000fe4000bf85340 */
[----:B------:R-:W1:Y:S08]  /*5040*/  LDC.64 R30, c[0x0][0x348] ;  /* 0x0000d200ff1e7b82 */ /* 0x000e700000000a00 */
[----:B------:R-:W3:Y:S08]  /*5050*/  LDC.64 R16, c[0x0][0xb10] ;  /* 0x0002c400ff107b82 */ /* 0x000ef00000000a00 */
[----:B------:R-:W1:Y:S08]  /*5060*/  LDC.64 R6, c[0x0][0xb18] ;  /* 0x0002c600ff067b82 */ /* 0x000e700000000a00 */
[----:B------:R-:W1:Y:S08]  /*5070*/  LDC.64 R4, c[0x0][0xb28] ;  /* 0x0002ca00ff047b82 */ /* 0x000e700000000a00 */
[----:B--2-4-:R-:W1:Y:S02]  /*5080*/  LDC R19, c[0x0][0x374] ;  /* 0x0000dd00ff137b82 */ /* 0x014e640000000800 */
.L_x_117:
[C---:B------:R-:W-:Y:S02]  /*5090*/  LEA R0, R28.reuse, UR7, 0x3 ;  /* 0x000000071c007c11 */ /* 0x040fe4000f8e18ff */
[----:B------:R-:W-:Y:S02]  /*50a0*/  SHF.L.U32 R2, R27, 0x1f, RZ ;  /* 0x0000001f1b027819 */ /* 0x000fe400000006ff */
[----:B------:R-:W-:Y:S02]  /*50b0*/  LEA R20, R28, UR7, 0x4 ;  /* 0x000000071c147c11 */ /* 0x000fe4000f8e20ff */
[----:B--2---:R-:W2:Y:S02]  /*50c0*/  SYNCS.PHASECHK.TRANS64.TRYWAIT P0, [R0+URZ+0x1d0], R2 ;  /* 0x0001d002000075a7 */ /* 0x004ea400080011ff */
[----:B--2---:R-:W-:Y:S05]  /*50d0*/  @!P0 BRA `(.L_x_109) ;  /* 0x0000004400e08947 */ /* 0x004fea0003800000 */
.L_x_221:
[----:B------:R-:W-:Y:S01]  /*50e0*/  ISETP.GE.AND P0, PT, R40, 0x1, PT ;  /* 0x000000012800780c */ /* 0x000fe20003f06270 */
[----:B------:R-:W4:Y:S01]  /*50f0*/  LDS.128 R20, [R20+0x260] ;  /* 0x0002600014147984 */ /* 0x000f220000000c00 */
[----:B--2---:R-:W-:Y:S01]  /*5100*/  VIADD R0, R0, 0x1e0 ;  /* 0x000001e000007836 */ /* 0x004fe20000000000 */
[----:B------:R-:W-:Y:S01]  /*5110*/  @!PT LDS RZ, [RZ] ;  /* 0x00000000fffff984 */ /* 0x000fe20000000800 */
[----:B------:R-:W-:Y:S01]  /*5120*/  @!PT LDS RZ, [RZ] ;  /* 0x00000000fffff984 */ /* 0x000fe20000000800 */
[----:B------:R-:W-:Y:S01]  /*5130*/  @!PT LDS RZ, [RZ] ;  /* 0x00000000fffff984 */ /* 0x000fe20000000800 */
[----:B------:R-:W-:Y:S01]  /*5140*/  @!PT LDS RZ, [RZ] ;  /* 0x00000000fffff984 */ /* 0x000fe20000000800 */
[----:B------:R2:W-:Y:S06]  /*5150*/  MEMBAR.ALL.CTA ;  /* 0x0000000000007992 */ /* 0x0005ec0000008000 */
[----:B--2---:R-:W2:Y:S01]  /*5160*/  FENCE.VIEW.ASYNC.S ;  /* 0x00000000000073c6 */ /* 0x004ea20000000000 */
[----:B------:R-:W-:Y:S04]  /*5170*/  PRMT R0, RZ, 0x654, R0 ;  /* 0x00000654ff007816 */ /* 0x000fe80000000000 */
[----:B--2---:R2:W-:Y:S01]  /*5180*/  SYNCS.ARRIVE.TRANS64.RED.A1T0 RZ, [R0+URZ], RZ ;  /* 0x000000ff00ff79a7 */ /* 0x0045e200081004ff */
[----:B----4-:R-:W-:Y:S11]  /*5190*/  LOP3.LUT P3, RZ, R22, 0x1, RZ, 0xc0, !PT ;  /* 0x0000000116ff7812 */ /* 0x010ff6000786c0ff */
[----:B------:R-:W-:Y:S02]  /*51a0*/  @!UPT UIADD3 URZ, UPT, UPT, URZ, URZ, URZ ;  /* 0x000000fffffff290 */ /* 0x000fe4000fffe0ff */
[----:B------:R-:W-:Y:S02]  /*51b0*/  @P3 MOV R11, R20 ;  /* 0x00000014000b3202 */ /* 0x000fe40000000f00 */
[----:B------:R-:W-:Y:S01]  /*51c0*/  @P3 LOP3.LUT R10, R21, 0xffff, RZ, 0xc0, !PT ;  /* 0x0000ffff150a3812 */ /* 0x000fe200078ec0ff */
[----:B--2---:R-:W-:Y:S06]  /*51d0*/  @!P0 BRA `(.L_x_110) ;  /* 0x0000000000a48947 */ /* 0x004fec0003800000 */
[-C--:B-1----:R-:W-:Y:S01]  /*51e0*/  IMAD.HI.U32 R0, R19, R7.reuse, RZ ;  /* 0x0000000713007227 */ /* 0x082fe200078e00ff */
[----:B------:R-:W-:Y:S02]  /*51f0*/  ISETP.NE.AND P0, PT, R6, 0x1, PT ;  /* 0x000000010600780c */ /* 0x000fe40003f05270 */
[----:B------:R-:W-:Y:S01]  /*5200*/  ISETP.NE.AND P2, PT, R40, 0x1, PT ;  /* 0x000000012800780c */ /* 0x000fe20003f45270 */
[----:B---3--:R-:W-:Y:S01]  /*5210*/  IMAD.HI.U32 R9, R24, R16, RZ ;  /* 0x0000001018097227 */ /* 0x008fe200078e00ff */
[----:B------:R-:W-:Y:S02]  /*5220*/  SHF.R.U32.HI R0, RZ, R18, R0 ;  /* 0x00000012ff007219 */ /* 0x000fe40000011600 */
[----:B------:R-:W-:Y:S01]  /*5230*/  ISETP.NE.AND P4, PT, R3, 0x1, PT ;  /* 0x000000010300780c */ /* 0x000fe20003f85270 */
[----:B------:R-:W-:Y:S01]  /*5240*/  IMAD.HI.U32 R13, R10, R7, RZ ;  /* 0x000000070a0d7227 */ /* 0x000fe200078e00ff */
[----:B------:R-:W-:Y:S02]  /*5250*/  SHF.R.U32.HI R9, RZ, R17, R9 ;  /* 0x00000011ff097219 */ /* 0x000fe40000011609 */
[----:B------:R-:W-:Y:S01]  /*5260*/  SEL R0, R19, R0, !P0 ;  /* 0x0000000013007207 */ /* 0x000fe20004000000 */
[----:B------:R-:W-:Y:S01]  /*5270*/  IMAD.HI.U32 R12, R11, R16, RZ ;  /* 0x000000100b0c7227 */ /* 0x000fe200078e00ff */
[----:B------:R-:W-:Y:S03]  /*5280*/  SEL R9, R24, R9, !P4 ;  /* 0x0000000918097207 */ /* 0x000fe60006000000 */
[-C--:B------:R-:W-:Y:S01]  /*5290*/  IMAD.HI.U32 R8, R0, R4.reuse, RZ ;  /* 0x0000000400087227 */ /* 0x080fe200078e00ff */
[----:B------:R-:W-:Y:S03]  /*52a0*/  SHF.R.U32.HI R12, RZ, R17, R12 ;  /* 0x00000011ff0c7219 */ /* 0x000fe6000001160c */
[----:B------:R-:W-:Y:S01]  /*52b0*/  IMAD.HI.U32 R2, R9, R4, RZ ;  /* 0x0000000409027227 */ /* 0x000fe200078e00ff */
[-C--:B------:R-:W-:Y:S02]  /*52c0*/  @P2 SHF.R.U32.HI R0, RZ, R5.reuse, R8 ;  /* 0x00000005ff002219 */ /* 0x080fe40000011608 */
[----:B------:R-:W-:Y:S02]  /*52d0*/  SHF.R.U32.HI R8, RZ, R18, R13 ;  /* 0x00000012ff087219 */ /* 0x000fe4000001160d */
[----:B------:R-:W-:Y:S01]  /*52e0*/  @P2 SHF.R.U32.HI R9, RZ, R5, R2 ;  /* 0x00000005ff092219 */ /* 0x000fe20000011602 */
[----:B------:R-:W-:Y:S01]  /*52f0*/  IMAD R0, R40, R0, RZ ;  /* 0x0000000028007224 */ /* 0x000fe200078e02ff */
[----:B------:R-:W-:Y:S02]  /*5300*/  SEL R8, R10, R8, !P0 ;  /* 0x000000080a087207 */ /* 0x000fe40004000000 */
[----:B------:R-:W-:Y:S01]  /*5310*/  SEL R2, R11, R12, !P4 ;  /* 0x0000000c0b027207 */ /* 0x000fe20006000000 */
[----:B------:R-:W-:Y:S01]  /*5320*/  IMAD R12, R40, R9, RZ ;  /* 0x00000009280c7224 */ /* 0x000fe200078e02ff */
[C---:B------:R-:W-:Y:S01]  /*5330*/  ISETP.GE.AND P0, PT, R8.reuse, R0, PT ;  /* 0x000000000800720c */ /* 0x040fe20003f06270 */
[----:B------:R-:W-:Y:S03]  /*5340*/  IMAD.HI.U32 R0, R8, R4, RZ ;  /* 0x0000000408007227 */ /* 0x000fe600078e00ff */
[----:B------:R-:W-:Y:S02]  /*5350*/  ISETP.GE.OR P0, PT, R2, R12, P0 ;  /* 0x0000000c0200720c */ /* 0x000fe40000706670 */
[-C--:B------:R-:W-:Y:S04]  /*5360*/  SHF.R.U32.HI R0, RZ, R5.reuse, R0 ;  /* 0x00000005ff007219 */ /* 0x080fe80000011600 */
[----:B------:R-:W-:Y:S05]  /*5370*/  SEL R13, R8, R0, !P2 ;  /* 0x00000000080d7207 */ /* 0x000fea0005000000 */
[----:B------:R-:W-:Y:S02]  /*5380*/  IMAD.MOV R12, RZ, RZ, -R13 ;  /* 0x000000ffff0c7224 */ /* 0x000fe400078e0a0d */
[----:B------:R-:W-:Y:S04]  /*5390*/  @!P0 IMAD.HI.U32 R0, R2, R4, RZ ;  /* 0x0000000402008227 */ /* 0x000fe800078e00ff */
[----:B------:R-:W-:Y:S01]  /*53a0*/  IMAD R12, R40, R12, R8 ;  /* 0x0000000c280c7224 */ /* 0x000fe200078e0208 */
[----:B------:R-:W-:Y:S04]  /*53b0*/  @!P0 SHF.R.U32.HI R0, RZ, R5, R0 ;  /* 0x00000005ff008219 */ /* 0x000fe80000011600 */
[----:B------:R-:W-:Y:S04]  /*53c0*/  @!P0 SEL R0, R2, R0, !P2 ;  /* 0x0000000002008207 */ /* 0x000fe80005000000 */
[----:B------:R-:W-:Y:S01]  /*53d0*/  @!P0 IADD3 R13, PT, PT, R13, -R0, RZ ;  /* 0x800000000d0d8210 */ /* 0x000fe20007ffe0ff */
[----:B------:R-:W-:Y:S01]  /*53e0*/  @!P0 IMAD R0, R9, R12, R0 ;  /* 0x0000000c09008224 */ /* 0x000fe200078e0200 */
[----:B------:R-:W-:Y:S01]  /*53f0*/  IADD3 R9, PT, PT, -R8, RZ, RZ ;  /* 0x000000ff08097210 */ /* 0x000fe20007ffe1ff */
[--C-:B------:R-:W-:Y:S02]  /*5400*/  IMAD.MOV R12, RZ, RZ, -R2.reuse ;  /* 0x000000ffff0c7224 */ /* 0x100fe400078e0a02 */
[----:B------:R-:W-:Y:S02]  /*5410*/  @!P0 IMAD R8, R13, R40, R2 ;  /* 0x000000280d088224 */ /* 0x000fe400078e0202 */
[----:B------:R-:W-:Y:S02]  /*5420*/  @!P0 IMAD.MOV.U32 R2, RZ, RZ, R0 ;  /* 0x000000ffff028224 */ /* 0x000fe400078e0000 */
[----:B------:R-:W-:Y:S02]  /*5430*/  IMAD R11, R3, R12, R11 ;  /* 0x0000000c030b7224 */ /* 0x000fe400078e020b */
[----:B------:R-:W-:Y:S02]  /*5440*/  IMAD R10, R6, R9, R10 ;  /* 0x00000009060a7224 */ /* 0x000fe400078e020a */
[----:B------:R-:W-:Y:S02]  /*5450*/  IMAD R11, R2, R3, R11 ;  /* 0x00000003020b7224 */ /* 0x000fe400078e020b */
[----:B------:R-:W-:Y:S02]  /*5460*/  IMAD R10, R8, R6, R10 ;  /* 0x00000006080a7224 */ /* 0x000fe400078e020a */
.L_x_110:
[----:B------:R-:W-:Y:S05]  /*5470*/  BRA.U UP1, `(.L_x_111) ;  /* 0x0000000101107547 */ /* 0x000fea000b800000 */
[----:B------:R-:W-:Y:S04]  /*5480*/  MOV R2, UR6 ;  /* 0x0000000600027c02 */ /* 0x000fe80008000f00 */
[----:B------:R-:W-:Y:S04]  /*5490*/  SHF.L.U32 R2, R2, 0x1f, RZ ;  /* 0x0000001f02027819 */ /* 0x000fe800000006ff */
[----:B------:R-:W2:Y:S02]  /*54a0*/  SYNCS.PHASECHK.TRANS64.TRYWAIT P0, [UR7+0x1c8], R2 ;  /* 0x0001c802ff0075a7 */ /* 0x000ea40008001107 */
[----:B--2---:R-:W-:Y:S05]  /*54b0*/  @!P0 BRA `(.L_x_112) ;  /* 0x0000004000fc8947 */ /* 0x004fea0003800000 */
.L_x_111:
[----:B------:R-:W-:Y:S02]  /*54c0*/  R2UR UR26, R15 ;  /* 0x000000000f1a72ca */ /* 0x000fe400000e0000 */
[----:B------:R-:W-:Y:S02]  /*54d0*/  R2UR UR27, R14 ;  /* 0x000000000e1b72ca */ /* 0x000fe400000e0000 */
[----:B------:R-:W-:Y:S02]  /*54e0*/  ISETP.NE.U32.AND P2, PT, RZ, UR4, PT ;  /* 0x00000004ff007c0c */ /* 0x000fe4000bf45070 */
[----:B------:R-:W-:Y:S02]  /*54f0*/  SHF.L.U32 R14, R29, 0x1f, RZ ;  /* 0x0000001f1d0e7819 */ /* 0x000fe400000006ff */
[----:B------:R-:W-:Y:S05]  /*5500*/  ISETP.NE.AND.EX P2, PT, RZ, UR5, PT, P2 ;  /* 0x00000005ff007c0c */ /* 0x000fea000bf45320 */
[----:B------:R-:W-:Y:S02]  /*5510*/  USHF.L.U32 UR26, UR26, 0x7, URZ ;  /* 0x000000071a1a7899 */ /* 0x000fe400080006ff */
[----:B------:R-:W-:Y:S01]  /*5520*/  USHF.L.U32 UR27, UR27, 0x6, URZ ;  /* 0x000000061b1b7899 */ /* 0x000fe200080006ff */
[----:B------:R-:W-:Y:S11]  /*5530*/  BRA.U !UP4, `(.L_x_113) ;  /* 0x000000010c347547 */ /* 0x000ff6000b800000 */
[----:B------:R-:W-:Y:S01]  /*5540*/  UPLOP3.LUT UP0, UPT, UPT, UPT, UP3, 0x80, 0x8 ;  /* 0x000000000008789c */ /* 0x000fe20003f0f030 */
[----:B--2---:R-:W-:Y:S02]  /*5550*/  HFMA2 R0, -RZ, RZ, 0, 5.9604644775390625e-08 ;  /* 0x00000001ff007431 */ /* 0x004fe400000001ff */
[----:B------:R-:W-:Y:S03]  /*5560*/  IMAD.MOV.U32 R98, RZ, RZ, 0x1 ;  /* 0x00000001ff627424 */ /* 0x000fe600078e00ff */
[----:B------:R-:W-:Y:S05]  /*5570*/  PLOP3.LUT P0, PT, PT, PT, UP0, 0x80, 0x8 ;  /* 0x000000000008781c */ /* 0x000fea0003f0f008 */
[----:B------:R-:W2:Y:S01]  /*5580*/  @UP0 LDCU.64 UR10, c[0x0][0x888] ;  /* 0x00011100ff0a07ac */ /* 0x000ea20008000a00 */
[----:B------:R-:W-:Y:S07]  /*5590*/  @UP0 UIMAD UR8, UR36, UR4, URZ ;  /* 0x00000004240802a4 */ /* 0x000fee000f8e02ff */
[----:B------:R-:W-:Y:S01]  /*55a0*/  @!P0 PRMT R98, R0, 0x7610, R98 ;  /* 0x0000761000628816 */ /* 0x000fe20000000062 */
[----:B--2---:R-:W-:Y:S03]  /*55b0*/  @UP0 UIMAD.WIDE UR10, UR8, 0x4, UR10 ;  /* 0x00000004080a08a5 */ /* 0x004fe6000f8e020a */
[----:B------:R-:W2:Y:S03]  /*55c0*/  @!UP0 LDCU UR8, c[0x0][0x880] ;  /* 0x00011000ff0887ac */ /* 0x000ea60008000800 */
[----:B------:R-:W-:Y:S01]  /*55d0*/  IMAD.U32 R8, RZ, RZ, UR10 ;  /* 0x0000000aff087e24 */ /* 0x000fe2000f8e00ff */
[----:B------:R-:W-:Y:S05]  /*55e0*/  MOV R9, UR11 ;  /* 0x0000000b00097c02 */ /* 0x000fea0008000f00 */
[----:B-----5:R4:W5:Y:S02]  /*55f0*/  @P0 LDG.E R49, desc[UR44][R8.64] ;  /* 0x0000002c08310981 */ /* 0x020964000c1e1900 */
[----:B--2-4-:R-:W-:Y:S07]  /*5600*/  @!P0 IMAD.U32 R49, RZ, RZ, UR8 ;  /* 0x00000008ff318e24 */ /* 0x014fee000f8e00ff */
.L_x_113:
[----:B-----5:R-:W-:Y:S01]  /*5610*/  @!P2 FSETP.EQ.AND P0, PT, R49, RZ, PT ;  /* 0x000000ff3100a20b */ /* 0x020fe20003f02000 */
[----:B------:R-:W-:Y:S01]  /*5620*/  @!UPT UIADD3 URZ, UPT, UPT, URZ, URZ, URZ ;  /* 0x000000fffffff290 */ /* 0x000fe2000fffe0ff */
[----:B------:R-:W-:Y:S11]  /*5630*/  @!P2 BRA `(.L_x_114) ;  /* 0x000000000014a947 */ /* 0x000ff60003800000 */
[----:B------:R-:W-:Y:S02]  /*5640*/  LOP3.LUT P2, RZ, R98, 0xff, RZ, 0xc0, !PT ;  /* 0x000000ff62ff7812 */ /* 0x000fe4000784c0ff */
[----:B------:R-:W-:Y:S04]  /*5650*/  PLOP3.LUT P0, PT, PT, PT, UP0, 0x80, 0x8 ;  /* 0x000000000008781c */ /* 0x000fe80003f0f008 */
[----:B------:R-:W-:Y:S07]  /*5660*/  PLOP3.LUT P0, PT, P0, PT, PT, 0x8, 0x80 ;  /* 0x000000000080781c */ /* 0x000fee000070e170 */
[----:B------:R-:W-:Y:S11]  /*5670*/  @P2 FSETP.EQ.AND P0, PT, R49, RZ, PT ;  /* 0x000000ff3100220b */ /* 0x000ff60003f02000 */
[----:B------:R-:W-:Y:S02]  /*5680*/  @!UPT UIADD3 URZ, UPT, UPT, URZ, URZ, URZ ;  /* 0x000000fffffff290 */ /* 0x000fe4000fffe0ff */
.L_x_114:
[----:B------:R-:W4:Y:S01]  /*5690*/  SYNCS.PHASECHK.TRANS64.TRYWAIT P2, [UR7+0x1b0], R14 ;  /* 0x0001b00eff0075a7 */ /* 0x000f220008041107 */
[----:B------:R-:W-:Y:S04]  /*56a0*/  ELECT P4, URZ, PT ;  /* 0x0000000000ff782f */ /* 0x000fe80003880000 */
[----:B------:R-:W-:Y:S11]  /*56b0*/  PLOP3.LUT P4, PT, P0, P4, PT, 0xf2, 0x2f ;  /* 0x00000000002f781c */ /* 0x000ff60000789e72 */
[----:B------:R-:W-:Y:S02]  /*56c0*/  @!UPT UIADD3 URZ, UPT, UPT, URZ, URZ, URZ ;  /* 0x000000fffffff290 */ /* 0x000fe4000fffe0ff */
[----:B-1----:R-:W-:Y:S05]  /*56d0*/  @!P4 IADD3 R8, P0, PT, R30, 0x580, RZ ;  /* 0x000005801e08c810 */ /* 0x002fea0007f1e0ff */
[----:B--2---:R-:W-:Y:S01]  /*56e0*/  @!P4 IMAD.X R2, RZ, RZ, R31, P0 ;  /* 0x000000ffff02c224 */ /* 0x004fe200000e061f */
[----:B----4-:R-:W-:Y:S07]  /*56f0*/  @!P2 BRA `(.L_x_115) ;  /* 0x000000400084a947 */ /* 0x010fee0003800000 */
.L_x_224:
[----:B------:R-:W2:Y:S01]  /*5700*/  LDC.64 R12, c[0x0][0xb18] ;  /* 0x0002c600ff0c7b82 */ /* 0x000ea20000000a00 */
[----:B------:R-:W-:Y:S01]  /*5710*/  @!P4 R2UR UR8, R2 ;  /* 0x000000000208c2ca */ /* 0x000fe200000e0000 */
[----:B------:R-:W-:Y:S01]  /*5720*/  VOTEU.ALL UP1, P4 ;  /* 0x0000000000ff7886 */ /* 0x000fe20002020000 */
[----:B------:R-:W-:Y:S01]  /*5730*/  @!P4 R2UR UR9, R8 ;  /* 0x000000000809c2ca */ /* 0x000fe200000e0000 */
[----:B------:R-:W-:Y:S01]  /*5740*/  VOTEU.ALL UP2, P4 ;  /* 0x0000000000ff7886 */ /* 0x000fe20002040000 */
[----:B------:R-:W-:Y:S03]  /*5750*/  UMOV UR16, 0x0 ;  /* 0x0000000000107882 */ /* 0x000fe60000000000 */
[----:B------:R-:W4:Y:S01]  /*5760*/  @!P1 LDC R2, c[0x0][0xb0c] ;  /* 0x0002c300ff029b82 */ /* 0x000f220000000800 */
[----:B------:R-:W-:Y:S01]  /*5770*/  @!UP1 UIADD3 UR24, UPT, UPT, UR7, 0x300, URZ ;  /* 0x0000030007189890 */ /* 0x000fe2000fffe0ff */
[----:B-1----:R-:W-:Y:S01]  /*5780*/  @!P4 IMAD.MOV.U32 R0, RZ, RZ, 0x1000 ;  /* 0x00001000ff00c424 */ /* 0x002fe200078e00ff */
[----:B------:R-:W-:Y:S01]  /*5790*/  UMOV UR17, 0x10000000 ;  /* 0x1000000000117882 */ /* 0x000fe20000000000 */
[----:B------:R-:W-:Y:S01]  /*57a0*/  UMOV UR28, UR36 ;  /* 0x00000024001c7c82 */ /* 0x000fe20008000000 */
[----:B------:R-:W-:Y:S01]  /*57b0*/  @!UP1 UIADD3 UR10, UPT, UPT, UR26, 0x40, URZ ;  /* 0x000000401a0a9890 */ /* 0x000fe2000fffe0ff */
[----:B------:R-:W-:Y:S01]  /*57c0*/  @P3 SHF.R.U32.HI R26, RZ, 0x10, R21 ;  /* 0x00000010ff1a3819 */ /* 0x000fe20000011615 */
[----:B------:R-:W-:Y:S01]  /*57d0*/  UMOV UR11, UR27 ;  /* 0x0000001b000b7c82 */ /* 0x000fe20008000000 */
[----:B------:R-:W-:Y:S01]  /*57e0*/  IMAD.U32 R9, RZ, RZ, UR8 ;  /* 0x00000008ff097e24 */ /* 0x000fe2000f8e00ff */
[----:B------:R-:W-:Y:S01]  /*57f0*/  @!UP1 UIADD3 UR8, UPT, UPT, UR7, 0xb00, URZ ;  /* 0x00000b0007089890 */ /* 0x000fe2000fffe0ff */
[----:B------:R-:W-:Y:S01]  /*5800*/  IMAD.U32 R8, RZ, RZ, UR9 ;  /* 0x00000009ff087e24 */ /* 0x000fe2000f8e00ff */
[----:B------:R-:W-:Y:S01]  /*5810*/  VOTEU.ALL UP1, P4 ;  /* 0x0000000000ff7886 */ /* 0x000fe20002020000 */
[----:B------:R-:W-:Y:S01]  /*5820*/  UMOV UR9, UR25 ;  /* 0x0000001900097c82 */ /* 0x000fe20008000000 */
[----:B------:R-:W-:Y:S01]  /*5830*/  @!P4 R2UR UR19, R9 ;  /* 0x000000000913c2ca */ /* 0x000fe200000e0000 */
[----:B------:R-:W-:Y:S01]  /*5840*/  UMOV UR12, UR36 ;  /* 0x00000024000c7c82 */ /* 0x000fe20008000000 */
[----:B------:R-:W-:Y:S01]  /*5850*/  @!P4 R2UR UR18, R8 ;  /* 0x000000000812c2ca */ /* 0x000fe200000e0000 */
[----:B------:R-:W-:Y:S01]  /*5860*/  UPRMT UR14, UR37, 0x654, UR25 ;  /* 0x00000654250e7896 */ /* 0x000fe20008000019 */
[----:B------:R-:W1:Y:S01]  /*5870*/  LDC.64 R8, c[0x0][0xb10] ;  /* 0x0002c400ff087b82 */ /* 0x000e620000000a00 */
[----:B------:R-:W-:Y:S10]  /*5880*/  VIADD R28, R28, 0x1 ;  /* 0x000000011c1c7836 */ /* 0x000ff40000000000 */
[----:B------:R1:W-:Y:S01]  /*5890*/  @!UP2 UTMALDG.3D [UR24], [UR18], desc[UR16] ;  /* 0x000010181200a5b4 */ /* 0x0003e20008011000 */
[----:B------:R1:W-:Y:S01]  /*58a0*/  @!UP1 UTMALDG.3D [UR8], [UR18], desc[UR16] ;  /* 0x00001008120095b4 */ /* 0x0003e20008011000 */
[----:B------:R5:W-:Y:S01]  /*58b0*/  @!P4 SYNCS.ARRIVE.TRANS64.RED.A0TR RZ, [UR7+0x1a0], R0 ;  /* 0x0001a000ffffc9a7 */ /* 0x000be20008300407 */
[C---:B-1----:R-:W-:Y:S01]  /*58c0*/  @!P1 IMAD.HI.U32 R8, R11.reuse, R8, RZ ;  /* 0x000000080b089227 */ /* 0x042fe200078e00ff */
[----:B--2---:R-:W-:Y:S02]  /*58d0*/  @!P1 ISETP.NE.AND P0, PT, R12, 0x1, PT ;  /* 0x000000010c00980c */ /* 0x004fe40003f05270 */
[----:B----4-:R-:W-:Y:S01]  /*58e0*/  @!P1 ISETP.NE.AND P2, PT, R2, 0x1, PT ;  /* 0x000000010200980c */ /* 0x010fe20003f45270 */
[C---:B------:R-:W-:Y:S01]  /*58f0*/  @!P1 IMAD.HI.U32 R13, R10.reuse, R13, RZ ;  /* 0x0000000d0a0d9227 */ /* 0x040fe200078e00ff */
[----:B------:R-:W-:Y:S04]  /*5900*/  @!P1 SHF.R.U32.HI R8, RZ, R9, R8 ;  /* 0x00000009ff089219 */ /* 0x000fe80000011608 */
[----:B------:R-:W-:Y:S01]  /*5910*/  @!P1 SEL R8, R11, R8, !P2 ;  /* 0x000000080b089207 */ /* 0x000fe20005000000 */
[----:B------:R-:W-:Y:S01]  /*5920*/  SYNCS.ARRIVE.TRANS64.RED.A1T0 RZ, [UR14], RZ ;  /* 0x000000ffffff79a7 */ /* 0x000fe2000810040e */
[----:B------:R-:W1:Y:S01]  /*5930*/  SYNCS.PHASECHK.TRANS64.TRYWAIT P5, [UR7+0x1b8], R14 ;  /* 0x0001b80eff0075a7 */ /* 0x000e6200080a1107 */
[----:B-----5:R-:W2:Y:S02]  /*5940*/  @!P1 LDC R0, c[0x0][0xb20] ;  /* 0x0002c800ff009b82 */ /* 0x020ea40000000800 */
[----:B--2---:R-:W-:Y:S04]  /*5950*/  @!P1 SHF.R.U32.HI R0, RZ, R0, R13 ;  /* 0x00000000ff009219 */ /* 0x004fe8000001160d */
[----:B------:R-:W-:Y:S05]  /*5960*/  @!P1 SEL R9, R10, R0, !P0 ;  /* 0x000000000a099207 */ /* 0x000fea0004000000 */
[----:B------:R-:W-:Y:S02]  /*5970*/  @!P1 IMAD.IADD R0, R9, 0x1, -R8 ;  /* 0x0000000109009824 */ /* 0x000fe400078e0a08 */
[----:B------:R-:W-:Y:S02]  /*5980*/  @!P1 IMAD.IADD R8, R8, 0x1, -R9 ;  /* 0x0000000108089824 */ /* 0x000fe400078e0a09 */
[----:B------:R-:W-:Y:S02]  /*5990*/  @!P1 IMAD R11, R0, R2, R11 ;  /* 0x00000002000b9224 */ /* 0x000fe400078e020b */
[----:B------:R-:W-:Y:S01]  /*59a0*/  @!P1 IMAD R10, R8, R12, R10 ;  /* 0x0000000c080a9224 */ /* 0x000fe200078e020a */
[----:B-1----:R-:W-:Y:S06]  /*59b0*/  @!P5 BRA `(.L_x_116) ;  /* 0x0000003c00ecd947 */ /* 0x002fec0003800000 */
.L_x_226:
[----:B------:R-:W-:Y:S01]  /*59c0*/  @!P4 IADD3 R2, P0, PT, R30, 0x580, RZ ;  /* 0x000005801e02c810 */ /* 0x000fe20007f1e0ff */
[----:B------:R-:W-:Y:S01]  /*59d0*/  VOTEU.ALL UP1, P4 ;  /* 0x0000000000ff7886 */ /* 0x000fe20002020000 */
[----:B------:R-:W-:Y:S01]  /*59e0*/  VOTEU.ALL UP2, P4 ;  /* 0x0000000000ff7886 */ /* 0x000fe20002040000 */
[----:B------:R-:W-:Y:S01]  /*59f0*/  UMOV UR14, 0x0 ;  /* 0x00000000000e7882 */ /* 0x000fe20000000000 */
[----:B------:R-:W-:Y:S01]  /*5a00*/  @!P4 R2UR UR9, R2 ;  /* 0x000000000209c2ca */ /* 0x000fe200000e0000 */
[----:B-1----:R-:W-:Y:S01]  /*5a10*/  @!P4 IMAD.X R0, RZ, RZ, R31, P0 ;  /* 0x000000ffff00c224 */ /* 0x002fe200000e061f */
[----:B------:R-:W-:Y:S01]  /*5a20*/  @!UP1 UIADD3 UR17, UPT, UPT, UR7, 0x1a8, URZ ;  /* 0x000001a807119890 */ /* 0x000fe2000fffe0ff */
[----:B------:R-:W-:Y:S01]  /*5a30*/  ISETP.NE.AND P0, PT, R28, 0x2, PT ;  /* 0x000000021c00780c */ /* 0x000fe20003f05270 */
[----:B------:R-:W-:Y:S01]  /*5a40*/  @!UP1 UIADD3 UR18, UPT, UPT, UR26, 0x20, URZ ;  /* 0x000000201a129890 */ /* 0x000fe2000fffe0ff */
[----:B------:R-:W-:Y:S01]  /*5a50*/  LOP3.LUT R29, R29, 0x1, RZ, 0x3c, !PT ;  /* 0x000000011d1d7812 */ /* 0x000fe200078e3cff */
[----:B------:R-:W-:Y:S01]  /*5a60*/  @!UP1 UIADD3 UR16, UPT, UPT, UR7, 0x1300, URZ ;  /* 0x0000130007109890 */ /* 0x000fe2000fffe0ff */
[----:B------:R-:W-:Y:S01]  /*5a70*/  @!P4 R2UR UR8, R0 ;  /* 0x000000000008c2ca */ /* 0x000fe200000e0000 */
[----:B------:R-:W-:Y:S01]  /*5a80*/  UMOV UR15, 0x10000000 ;  /* 0x10000000000f7882 */ /* 0x000fe20000000000 */
[----:B------:R-:W-:Y:S01]  /*5a90*/  UMOV UR19, UR27 ;  /* 0x0000001b00137c82 */ /* 0x000fe20008000000 */
[----:B------:R-:W-:Y:S01]  /*5aa0*/  UMOV UR20, UR36 ;  /* 0x0000002400147c82 */ /* 0x000fe20008000000 */
[----:B------:R-:W-:Y:S01]  /*5ab0*/  @!UP1 UIADD3 UR10, UPT, UPT, UR26, 0x60, URZ ;  /* 0x000000601a0a9890 */ /* 0x000fe2000fffe0ff */
[----:B------:R-:W-:Y:S01]  /*5ac0*/  SEL R0, RZ, 0x1, P0 ;  /* 0x00000001ff007807 */ /* 0x000fe20000000000 */
[----:B------:R-:W-:Y:S01]  /*5ad0*/  IMAD.U32 R8, RZ, RZ, UR9 ;  /* 0x00000009ff087e24 */ /* 0x000fe2000f8e00ff */
[----:B------:R-:W-:Y:S01]  /*5ae0*/  UMOV UR11, UR27 ;  /* 0x0000001b000b7c82 */ /* 0x000fe20008000000 */
[----:B------:R-:W-:Y:S01]  /*5af0*/  UMOV UR12, UR36 ;  /* 0x00000024000c7c82 */ /* 0x000fe20008000000 */
[----:B------:R-:W-:Y:S01]  /*5b00*/  UMOV UR9, UR17 ;  /* 0x0000001100097c82 */ /* 0x000fe20008000000 */
[----:B------:R-:W-:Y:S01]  /*5b10*/  @P3 R2UR UR36, R26 ;  /* 0x000000001a2432ca */ /* 0x000fe200000e0000 */
[----:B------:R-:W-:Y:S01]  /*5b20*/  IMAD.IADD R15, R10, 0x1, R96 ;  /* 0x000000010a0f7824 */ /* 0x000fe200078e0260 */
[----:B------:R-:W-:Y:S01]  /*5b30*/  @!P4 R2UR UR22, R8 ;  /* 0x000000000816c2ca */ /* 0x000fe200000e0000 */
[----:B------:R-:W-:Y:S01]  /*5b40*/  IMAD.U32 R9, RZ, RZ, UR8 ;  /* 0x00000008ff097e24 */ /* 0x000fe2000f8e00ff */
[----:B------:R-:W-:Y:S01]  /*5b50*/  @!UP1 UIADD3 UR8, UPT, UPT, UR7, 0x1b00, URZ ;  /* 0x00001b0007089890 */ /* 0x000fe2000fffe0ff */
[----:B------:R-:W-:Y:S01]  /*5b60*/  LOP3.LUT R27, R27, R0, RZ, 0x3c, !PT ;  /* 0x000000001b1b7212 */ /* 0x000fe200078e3cff */
[----:B------:R-:W-:Y:S01]  /*5b70*/  VOTEU.ALL UP1, P4 ;  /* 0x0000000000ff7886 */ /* 0x000fe20002020000 */
[----:B------:R-:W-:Y:S01]  /*5b80*/  IMAD.IADD R14, R11, 0x1, R97 ;  /* 0x000000010b0e7824 */ /* 0x000fe200078e0261 */
[----:B------:R-:W-:Y:S02]  /*5b90*/  @!P4 R2UR UR23, R9 ;  /* 0x000000000917c2ca */ /* 0x000fe400000e0000 */
[----:B------:R-:W-:Y:S11]  /*5ba0*/  SEL R28, R28, RZ, P0 ;  /* 0x000000ff1c1c7207 */ /* 0x000ff60000000000 */
[----:B------:R2:W-:Y:S01]  /*5bb0*/  @!UP2 UTMALDG.3D [UR16], [UR22], desc[UR14] ;  /* 0x00000e101600a5b4 */ /* 0x0005e20008011000 */
[----:B------:R2:W-:Y:S01]  /*5bc0*/  @!UP1 UTMALDG.3D [UR8], [UR22], desc[UR14] ;  /* 0x00000e08160095b4 */ /* 0x0005e20008011000 */
[----:B------:R2:W-:Y:S01]  /*5bd0*/  @!P4 SYNCS.ARRIVE.TRANS64.RED.A0TR RZ, [UR7+0x1a8], R25 ;  /* 0x0001a819ffffc9a7 */ /* 0x0005e20008300407 */
[----:B------:R-:W-:Y:S01]  /*5be0*/  UPLOP3.LUT UP1, UPT, UPT, UPT, UPT, 0x80, 0x8 ;  /* 0x000000000008789c */ /* 0x000fe20003f2f070 */
[----:B------:R-:W-:Y:S01]  /*5bf0*/  SYNCS.ARRIVE.TRANS64.RED.A1T0 RZ, [UR13], RZ ;  /* 0x000000ffffff79a7 */ /* 0x000fe2000810040d */
[----:B------:R-:W-:Y:S09]  /*5c00*/  @P3 BRA `(.L_x_117) ;  /* 0xfffffff400203947 */ /* 0x000ff2000383ffff */
[----:B------:R-:W-:-:S04]  /*5c10*/  SHF.L.U32 R2, R29, 0x1f, RZ ;  /* 0x0000001f1d027819 */ /* 0x000fc800000006ff */
[----:B------:R-:W1:Y:S02]  /*5c20*/  SYNCS.PHASECHK.TRANS64.TRYWAIT P0, [UR7+0x1b0], R2 ;  /* 0x0001b002ff0075a7 */ /* 0x000e640008001107 */
[----:B-1----:R-:W-:Y:S05]  /*5c30*/  @!P0 BRA `(.L_x_118) ;  /* 0x0000003c00648947 */ /* 0x002fea0003800000 */
.L_x_228:
[----:B-1----:R-:W-:-:S07]  /*5c40*/  MOV R0, UR7 ;  /* 0x0000000700007c02 */ /* 0x002fce0008000f00 */
.L_x_119:
[----:B-1----:R-:W-:-:S04]  /*5c50*/  SHF.L.U32 R2, R29, 0x1f, RZ ;  /* 0x0000001f1d027819 */ /* 0x002fc800000006ff */
[----:B------:R1:W4:Y:S03]  /*5c60*/  SYNCS.PHASECHK.TRANS64.TRYWAIT P0, [R0+URZ+0x1b8], R2 ;  /* 0x0001b802000075a7 */ /* 0x00032600080011ff */
[----:B----4-:R-:W-:Y:S05]  /*5c70*/  @!P0 NANOSLEEP.SYNCS 0x989680 ;  /* 0x009896800000895d */ /* 0x010fea0003900000 */
[----:B------:R-:W4:Y:S02]  /*5c80*/  @!P0 SYNCS.PHASECHK.TRANS64 P0, [R0+URZ+0x1b8], R2 ;  /* 0x0001b802000085a7 */ /* 0x000f2400080010ff */
[----:B--2-4-:R-:W-:Y:S05]  /*5c90*/  @P0 EXIT ;  /* 0x000000000000094d */ /* 0x014fea0003800000 */
[----:B------:R-:W-:Y:S05]  /*5ca0*/  BRA `(.L_x_119) ;  /* 0xfffffffc00e87947 */ /* 0x000fea000383ffff */
.L_x_108:
[----:B------:R-:W-:-:S06]  /*5cb0*/  UISETP.GE.AND UP1, UPT, UR10, 0x4, UPT ;  /* 0x000000040a00788c */ /* 0x000fcc000bf26270 */
[----:B------:R-:W-:-:S13]  /*5cc0*/  PLOP3.LUT P0, PT, PT, PT, UP1, 0x80, 0x8 ;  /* 0x000000000008781c */ /* 0x000fda0003f0f018 */
[----:B------:R-:W-:Y:S05]  /*5cd0*/  @!P0 EXIT ;  /* 0x000000000000894d */ /* 0x000fea0003800000 */
[----:B------:R-:W-:Y:S01]  /*5ce0*/  BAR.SYNC.DEFER_BLOCKING 0x6, 0xa0 ;  /* 0x0182800000007b1d */ /* 0x000fe20000010000 */
[C---:B------:R-:W-:Y:S01]  /*5cf0*/  IMAD.SHL.U32 R103, R111.reuse, 0x20, RZ ;  /* 0x000000206f677824 */ /* 0x040fe200078e00ff */
[----:B------:R-:W-:Y:S01]  /*5d00*/  CS2R R108, SRZ ;  /* 0x00000000006c7805 */ /* 0x000fe2000001ff00 */
[C---:B------:R-:W-:Y:S01]  /*5d10*/  IMAD.SHL.U32 R2, R111.reuse, 0x4, RZ ;  /* 0x000000046f027824 */ /* 0x040fe200078e00ff */
[----:B------:R-:W-:Y:S01]  /*5d20*/  CS2R R106, SRZ ;  /* 0x00000000006a7805 */ /* 0x000fe2000001ff00 */
[----:B------:R-:W-:Y:S01]  /*5d30*/  IMAD.U32 R46, R111, 0x10000, RZ ;  /* 0x000100006f2e7824 */ /* 0x000fe200078e00ff */
[----:B------:R-:W-:Y:S02]  /*5d40*/  UMOV UR47, 0x400 ;  /* 0x00000400002f7882 */ /* 0x000fe40000000000 */
[----:B------:R-:W1:Y:S01]  /*5d50*/  LDC R101, c[0x0][0x370] ;  /* 0x0000dc00ff657b82 */ /* 0x000e620000000800 */
[----:B------:R-:W-:Y:S01]  /*5d60*/  ULEA UR47, UR37, UR47, 0x18 ;  /* 0x0000002f252f7291 */ /* 0x000fe2000f8ec0ff */
[C---:B------:R-:W-:Y:S01]  /*5d70*/  LOP3.LUT R3, R103.reuse, 0x80, RZ, 0xc0, !PT ;  /* 0x0000008067037812 */ /* 0x040fe200078ec0ff */
[C---:B------:R-:W-:Y:S01]  /*5d80*/  IMAD.SHL.U32 R4, R104.reuse, 0x400, RZ ;  /* 0x0000040068047824 */ /* 0x040fe200078e00ff */
[----:B------:R-:W-:Y:S01]  /*5d90*/  LOP3.LUT R102, R103, 0xb60, RZ, 0xc0, !PT ;  /* 0x00000b6067667812 */ /* 0x000fe200078ec0ff */
[----:B------:R-:W-:Y:S01]  /*5da0*/  UIADD3 UR4, UPT, UPT, UR47, 0x2300, URZ ;  /* 0x000023002f047890 */ /* 0x000fe2000fffe0ff */
[----:B------:R-:W-:Y:S01]  /*5db0*/  LOP3.LUT R2, R3, 0x10, R2, 0xf8, !PT ;  /* 0x0000001003027812 */ /* 0x000fe200078ef802 */
[----:B------:R-:W-:Y:S01]  /*5dc0*/  IMAD.SHL.U32 R3, R104, 0x200000, RZ ;  /* 0x0020000068037824 */ /* 0x000fe200078e00ff */
[----:B------:R-:W2:Y:S01]  /*5dd0*/  LDC R42, c[0x0][0xb0c] ;  /* 0x0002c300ff2a7b82 */ /* 0x000ea20000000800 */
[----:B------:R-:W-:Y:S01]  /*5de0*/  LOP3.LUT R102, R102, 0x400, R4, 0xf8, !PT ;  /* 0x0000040066667812 */ /* 0x000fe200078ef804 */
[----:B------:R-:W-:Y:S01]  /*5df0*/  IMAD.MOV.U32 R45, RZ, RZ, RZ ;  /* 0x000000ffff2d7224 */ /* 0x000fe200078e00ff */
[----:B------:R-:W-:Y:S01]  /*5e00*/  LOP3.LUT P0, RZ, R103, 0x80, RZ, 0xc0, !PT ;  /* 0x0000008067ff7812 */ /* 0x000fe2000780c0ff */
[----:B------:R-:W-:Y:S01]  /*5e10*/  IMAD.MOV.U32 R114, RZ, RZ, RZ ;  /* 0x000000ffff727224 */ /* 0x000fe200078e00ff */
[----:B------:R-:W-:Y:S01]  /*5e20*/  LOP3.LUT R3, R3, 0x200000, RZ, 0xc0, !PT ;  /* 0x0020000003037812 */ /* 0x000fe200078ec0ff */
[----:B------:R-:W-:Y:S01]  /*5e30*/  IMAD.U32 R110, RZ, RZ, UR4 ;  /* 0x00000004ff6e7e24 */ /* 0x000fe2000f8e00ff */
[----:B------:R-:W-:Y:S01]  /*5e40*/  LOP3.LUT R102, R102, R2, RZ, 0xfc, !PT ;  /* 0x0000000266667212 */ /* 0x000fe200078efcff */
[----:B------:R-:W3:Y:S01]  /*5e50*/  LDC R99, c[0x0][0xb20] ;  /* 0x0002c800ff637b82 */ /* 0x000ee20000000800 */
[----:B------:R-:W4:Y:S01]  /*5e60*/  LDS R0, [UR47+0x280] ;  /* 0x0002802fff007984 */ /* 0x000f220008000800 */
[----:B------:R-:W-:Y:S01]  /*5e70*/  LOP3.LUT R46, R3, 0x400000, R46, 0xf8, !PT ;  /* 0x00400000032e7812 */ /* 0x000fe200078ef82e */
[----:B------:R-:W1:Y:S01]  /*5e80*/  LDCU.64 UR50, c[0x0][0x348] ;  /* 0x00006900ff3277ac */ /* 0x000e620008000a00 */
[----:B------:R-:W-:-:S02]  /*5e90*/  P2R R2, PR, RZ, 0x1 ;  /* 0x00000001ff027803 */ /* 0x000fc40000000000 */
[----:B------:R-:W-:Y:S01]  /*5ea0*/  LOP3.LUT R111, R111, 0x60, RZ, 0xc0, !PT ;  /* 0x000000606f6f7812 */ /* 0x000fe200078ec0ff */
[----:B------:R-:W1:Y:S01]  /*5eb0*/  LDCU.64 UR38, c[0x0][0x888] ;  /* 0x00011100ff2677ac */ /* 0x000e620008000a00 */
[----:B------:R-:W1:Y:S01]  /*5ec0*/  LDC R41, c[0x0][0xb30] ;  /* 0x0002cc00ff297b82 */ /* 0x000e620000000800 */
[----:B------:R-:W-:-:S07]  /*5ed0*/  UIADD3 UR46, UPT, UPT, UR47, 0x300, URZ ;  /* 0x000003002f2e7890 */ /* 0x000fce000fffe0ff */
[----:B------:R-:W1:Y:S08]  /*5ee0*/  LDC.64 R94, c[0x0][0xb10] ;  /* 0x0002c400ff5e7b82 */ /* 0x000e700000000a00 */
[----:B------:R-:W1:Y:S08]  /*5ef0*/  LDC.64 R38, c[0x0][0xb18] ;  /* 0x0002c600ff267b82 */ /* 0x000e700000000a00 */
[----:B------:R-:W1:Y:S08]  /*5f00*/  LDC.64 R90, c[0x0][0x888] ;  /* 0x00022200ff5a7b82 */ /* 0x000e700000000a00 */
[----:B------:R-:W1:Y:S01]  /*5f10*/  LDC.64 R36, c[0x0][0xb28] ;  /* 0x0002ca00ff247b82 */ /* 0x000e620000000a00 */
[----:B----4-:R-:W-:-:S07]  /*5f20*/  IMAD.IADD R46, R0, 0x1, R46 ;  /* 0x00000001002e7824 */ /* 0x010fce00078e022e */
[----:B------:R-:W4:Y:S08]  /*5f30*/  LDC.64 R92, c[0x0][0x890] ;  /* 0x00022400ff5c7b82 */ /* 0x000f300000000a00 */
[----:B------:R-:W1:Y:S08]  /*5f40*/  LDC.64 R88, c[0x0][0x8b0] ;  /* 0x00022c00ff587b82 */ /* 0x000e700000000a00 */
[----:B------:R-:W1:Y:S08]  /*5f50*/  LDC.64 R78, c[0x0][0x8a8] ;  /* 0x00022a00ff4e7b82 */ /* 0x000e700000000a00 */
[----:B--23--:R-:W1:Y:S02]  /*5f60*/  LDC R100, c[0x0][0x374] ;  /* 0x0000dd00ff647b82 */ /* 0x00ce640000000800 */
.L_x_146:
[----:B------:R-:W-:Y:S02]  /*5f70*/  LEA R0, R114, UR47, 0x3 ;  /* 0x0000002f72007c11 */ /* 0x000fe4000f8e18ff */
[----:B------:R-:W-:Y:S02]  /*5f80*/  SHF.L.U32 R2, R108, 0x1f, RZ ;  /* 0x0000001f6c027819 */ /* 0x000fe400000006ff */
[----:B------:R-:W-:Y:S02]  /*5f90*/  LEA R16, R114, UR47, 0x4 ;  /* 0x0000002f72107c11 */ /* 0x000fe4000f8e20ff */
[----:B------:R-:W2:Y:S02]  /*5fa0*/  SYNCS.PHASECHK.TRANS64.TRYWAIT P0, [R0+URZ+0x1d0], R2 ;  /* 0x0001d002000075a7 */ /* 0x000ea400080011ff */
[----:B-12---:R-:W-:Y:S05]  /*5fb0*/  @!P0 BRA `(.L_x_120) ;  /* 0x00000038009c8947 */ /* 0x006fea0003800000 */
.L_x_229:
[----:B------:R-:W3:Y:S01]  /*5fc0*/  LDC.64 R10, c[0x0][0xb10] ;  /* 0x0002c400ff0a7b82 */ /* 0x000ee20000000a00 */
[----:B------:R-:W4:Y:S01]  /*5fd0*/  LDS.128 R16, [R16+0x260] ;  /* 0x0002600010107984 */ /* 0x000f220000000c00 */
[----:B-1----:R-:W-:Y:S01]  /*5fe0*/  ISETP.NE.AND P1, PT, R41, 0x1, PT ;  /* 0x000000012900780c */ /* 0x002fe20003f25270 */
[----:B--2---:R-:W-:Y:S01]  /*5ff0*/  VIADD R0, R0, 0x1e0 ;  /* 0x000001e000007836 */ /* 0x004fe20000000000 */
[----:B------:R-:W-:Y:S04]  /*6000*/  ISETP.GE.AND P0, PT, R40, 0x1, PT ;  /* 0x000000012800780c */ /* 0x000fe80003f06270 */
[----:B------:R-:W1:Y:S01]  /*6010*/  LDC.64 R8, c[0x0][0xb18] ;  /* 0x0002c600ff087b82 */ /* 0x000e620000000a00 */
[----:B------:R-:W-:Y:S01]  /*6020*/  PRMT R0, RZ, 0x654, R0 ;  /* 0x00000654ff007816 */ /* 0x000fe20000000000 */
[----:B------:R-:W-:Y:S01]  /*6030*/  @!PT LDS RZ, [RZ] ;  /* 0x00000000fffff984 */ /* 0x000fe20000000800 */
[----:B------:R-:W-:Y:S01]  /*6040*/  @!PT LDS RZ, [RZ] ;  /* 0x00000000fffff984 */ /* 0x000fe20000000800 */
[----:B------:R-:W-:Y:S01]  /*6050*/  @!PT LDS RZ, [RZ] ;  /* 0x00000000fffff984 */ /* 0x000fe20000000800 */
[----:B------:R-:W-:Y:S01]  /*6060*/  @!PT LDS RZ, [RZ] ;  /* 0x00000000fffff984 */ /* 0x000fe20000000800 */
[----:B------:R2:W-:Y:S06]  /*6070*/  MEMBAR.ALL.CTA ;  /* 0x0000000000007992 */ /* 0x0005ec0000008000 */
[----:B--2---:R-:W2:Y:S01]  /*6080*/  FENCE.VIEW.ASYNC.S ;  /* 0x00000000000073c6 */ /* 0x004ea20000000000 */
[----:B------:R-:W1:Y:S08]  /*6090*/  @!P1 LDC R12, c[0x0][0xb20] ;  /* 0x0002c800ff0c9b82 */ /* 0x000e700000000800 */
[----:B------:R-:W1:Y:S01]  /*60a0*/  @!P1 LDC R7, c[0x0][0xb0c] ;  /* 0x0002c300ff079b82 */ /* 0x000e620000000800 */
[----:B--2---:R2:W-:Y:S01]  /*60b0*/  SYNCS.ARRIVE.TRANS64.RED.A1T0 RZ, [R0+URZ], RZ ;  /* 0x000000ff00ff79a7 */ /* 0x0045e200081004ff */
[----:B----4-:R-:W-:Y:S04]  /*60c0*/  LOP3.LUT P4, RZ, R18, 0x1, RZ, 0xc0, !PT ;  /* 0x0000000112ff7812 */ /* 0x010fe8000788c0ff */
[----:B------:R-:W-:Y:S09]  /*60d0*/  P2R R112, PR, RZ, 0x10 ;  /* 0x00000010ff707803 */ /* 0x000ff20000000000 */
[----:B------:R-:W-:Y:S02]  /*60e0*/  @P4 MOV R44, R16 ;  /* 0x00000010002c4202 */ /* 0x000fe40000000f00 */
[----:B------:R-:W-:Y:S01]  /*60f0*/  @P4 LOP3.LUT R43, R17, 0xffff, RZ, 0xc0, !PT ;  /* 0x0000ffff112b4812 */ /* 0x000fe200078ec0ff */
[----:B--23--:R-:W-:Y:S06]  /*6100*/  @!P0 BRA `(.L_x_121) ;  /* 0x0000000000a48947 */ /* 0x00cfec0003800000 */
[----:B------:R-:W-:Y:S01]  /*6110*/  IMAD.HI.U32 R0, R100, R39, RZ ;  /* 0x0000002764007227 */ /* 0x000fe200078e00ff */
[----:B------:R-:W-:Y:S02]  /*6120*/  ISETP.NE.AND P0, PT, R38, 0x1, PT ;  /* 0x000000012600780c */ /* 0x000fe40003f05270 */
[----:B------:R-:W-:Y:S01]  /*6130*/  ISETP.NE.AND P2, PT, R40, 0x1, PT ;  /* 0x000000012800780c */ /* 0x000fe20003f45270 */
[----:B------:R-:W-:Y:S01]  /*6140*/  IMAD.HI.U32 R4, R101, R94, RZ ;  /* 0x0000005e65047227 */ /* 0x000fe200078e00ff */
[----:B------:R-:W-:Y:S02]  /*6150*/  SHF.R.U32.HI R0, RZ, R99, R0 ;  /* 0x00000063ff007219 */ /* 0x000fe40000011600 */
[----:B------:R-:W-:Y:S01]  /*6160*/  ISETP.NE.AND P3, PT, R42, 0x1, PT ;  /* 0x000000012a00780c */ /* 0x000fe20003f65270 */
[----:B------:R-:W-:Y:S01]  /*6170*/  IMAD.HI.U32 R6, R43, R39, RZ ;  /* 0x000000272b067227 */ /* 0x000fe200078e00ff */
[-C--:B------:R-:W-:Y:S02]  /*6180*/  SHF.R.U32.HI R4, RZ, R95.reuse, R4 ;  /* 0x0000005fff047219 */ /* 0x080fe40000011604 */
[----:B------:R-:W-:Y:S01]  /*6190*/  SEL R0, R100, R0, !P0 ;  /* 0x0000000064007207 */ /* 0x000fe20004000000 */
[----:B------:R-:W-:Y:S01]  /*61a0*/  IMAD.HI.U32 R5, R44, R94, RZ ;  /* 0x0000005e2c057227 */ /* 0x000fe200078e00ff */
[----:B------:R-:W-:Y:S03]  /*61b0*/  SEL R4, R101, R4, !P3 ;  /* 0x0000000465047207 */ /* 0x000fe60005800000 */
[-C--:B------:R-:W-:Y:S01]  /*61c0*/  IMAD.HI.U32 R3, R0, R36.reuse, RZ ;  /* 0x0000002400037227 */ /* 0x080fe200078e00ff */
[----:B------:R-:W-:Y:S03]  /*61d0*/  SHF.R.U32.HI R5, RZ, R95, R5 ;  /* 0x0000005fff057219 */ /* 0x000fe60000011605 */
[----:B------:R-:W-:Y:S01]  /*61e0*/  IMAD.HI.U32 R2, R4, R36, RZ ;  /* 0x0000002404027227 */ /* 0x000fe200078e00ff */
[----:B------:R-:W-:Y:S02]  /*61f0*/  @P2 SHF.R.U32.HI R0, RZ, R37, R3 ;  /* 0x00000025ff002219 */ /* 0x000fe40000011603 */
[----:B------:R-:W-:Y:S02]  /*6200*/  SHF.R.U32.HI R3, RZ, R99, R6 ;  /* 0x00000063ff037219 */ /* 0x000fe40000011606 */
[----:B------:R-:W-:Y:S01]  /*6210*/  @P2 SHF.R.U32.HI R4, RZ, R37, R2 ;  /* 0x00000025ff042219 */ /* 0x000fe20000011602 */
[----:B------:R-:W-:Y:S01]  /*6220*/  IMAD R0, R40, R0, RZ ;  /* 0x0000000028007224 */ /* 0x000fe200078e02ff */
[----:B------:R-:W-:Y:S02]  /*6230*/  SEL R3, R43, R3, !P0 ;  /* 0x000000032b037207 */ /* 0x000fe40004000000 */
[----:B------:R-:W-:Y:S01]  /*6240*/  SEL R2, R44, R5, !P3 ;  /* 0x000000052c027207 */ /* 0x000fe20005800000 */
[----:B------:R-:W-:Y:S01]  /*6250*/  IMAD R5, R40, R4, RZ ;  /* 0x0000000428057224 */ /* 0x000fe200078e02ff */
[C---:B------:R-:W-:Y:S01]  /*6260*/  ISETP.GE.AND P0, PT, R3.reuse, R0, PT ;  /* 0x000000000300720c */ /* 0x040fe20003f06270 */
[C---:B------:R-:W-:Y:S03]  /*6270*/  IMAD.HI.U32 R0, R3.reuse, R36, RZ ;  /* 0x0000002403007227 */ /* 0x040fe600078e00ff */
[C---:B------:R-:W-:Y:S02]  /*6280*/  ISETP.GE.OR P0, PT, R2.reuse, R5, P0 ;  /* 0x000000050200720c */ /* 0x040fe40000706670 */
[----:B------:R-:W-:Y:S04]  /*6290*/  SHF.R.U32.HI R0, RZ, R37, R0 ;  /* 0x00000025ff007219 */ /* 0x000fe80000011600 */
[C---:B------:R-:W-:Y:S05]  /*62a0*/  SEL R6, R3.reuse, R0, !P2 ;  /* 0x0000000003067207 */ /* 0x040fea0005000000 */
        /* <DEDUP_REMOVED lines=14> */
[----:B------:R-:W-:Y:S07]  /*6390*/  IMAD R43, R3, R38, R43 ;  /* 0x00000026032b7224 */ /* 0x000fee00078e022b */
.L_x_121:
[----:B-1----:R-:W-:Y:S01]  /*63a0*/  @!P1 ISETP.NE.AND P0, PT, R8, 0x1, PT ;  /* 0x000000010800980c */ /* 0x002fe20003f05270 */
[----:B------:R-:W-:Y:S01]  /*63b0*/  @!P1 IMAD.HI.U32 R0, R44, R10, RZ ;  /* 0x0000000a2c009227 */ /* 0x000fe200078e00ff */
[----:B------:R-:W-:Y:S01]  /*63c0*/  @!P1 ISETP.NE.AND P2, PT, R7, 0x1, PT ;  /* 0x000000010700980c */ /* 0x000fe20003f45270 */
[----:B------:R-:W-:Y:S01]  /*63d0*/  ULOP3.LUT UP0, URZ, UR46, 0x90, URZ, 0xc0, !UPT ;  /* 0x000000902eff7892 */ /* 0x000fe2000f80c0ff */
[----:B------:R-:W-:Y:S01]  /*63e0*/  R2UR UR42, R14 ;  /* 0x000000000e2a72ca */ /* 0x000fe200000e0000 */
[----:B------:R-:W-:Y:S01]  /*63f0*/  @!P1 IMAD.HI.U32 R2, R43, R9, RZ ;  /* 0x000000092b029227 */ /* 0x000fe200078e00ff */
[----:B------:R-:W-:Y:S02]  /*6400*/  @!P1 SHF.R.U32.HI R0, RZ, R11, R0 ;  /* 0x0000000bff009219 */ /* 0x000fe40000011600 */
[----:B------:R-:W-:Y:S01]  /*6410*/  R2UR UR41, R15 ;  /* 0x000000000f2972ca */ /* 0x000fe200000e0000 */
[----:B------:R-:W-:Y:S01]  /*6420*/  VIADD R114, R114, 0x1 ;  /* 0x0000000172727836 */ /* 0x000fe20000000000 */
[----:B------:R-:W-:Y:S02]  /*6430*/  @!P1 SHF.R.U32.HI R2, RZ, R12, R2 ;  /* 0x0000000cff029219 */ /* 0x000fe40000011602 */
[----:B------:R-:W-:Y:S02]  /*6440*/  @!P1 SEL R3, R44, R0, !P2 ;  /* 0x000000002c039207 */ /* 0x000fe40005000000 */
[----:B------:R-:W-:Y:S02]  /*6450*/  @!P1 SEL R2, R43, R2, !P0 ;  /* 0x000000022b029207 */ /* 0x000fe40004000000 */
[----:B------:R-:W-:Y:S01]  /*6460*/  @P4 SHF.R.U32.HI R105, RZ, 0x10, R17 ;  /* 0x00000010ff694819 */ /* 0x000fe20000011611 */
[----:B------:R-:W-:Y:S02]  /*6470*/  USHF.L.U32 UR42, UR42, 0x6, URZ ;  /* 0x000000062a2a7899 */ /* 0x000fe400080006ff */
[----:B------:R-:W-:Y:S02]  /*6480*/  @!P1 IMAD.IADD R0, R2, 0x1, -R3 ;  /* 0x0000000102009824 */ /* 0x000fe400078e0a03 */
[----:B------:R-:W-:Y:S01]  /*6490*/  @!P1 IMAD.IADD R2, R3, 0x1, -R2 ;  /* 0x0000000103029824 */ /* 0x000fe200078e0a02 */
[----:B------:R-:W-:Y:S01]  /*64a0*/  USHF.L.U32 UR41, UR41, 0x7, URZ ;  /* 0x0000000729297899 */ /* 0x000fe200080006ff */
[----:B------:R-:W-:Y:S02]  /*64b0*/  @!P1 IMAD R44, R0, R7, R44 ;  /* 0x00000007002c9224 */ /* 0x000fe400078e022c */
[----:B------:R-:W-:Y:S01]  /*64c0*/  @!P1 IMAD R43, R2, R8, R43 ;  /* 0x00000008022b9224 */ /* 0x000fe200078e022b */
[----:B------:R-:W-:Y:S08]  /*64d0*/  BRA.U !UP0, `(.L_x_122) ;  /* 0x0000000108407547 */ /* 0x000ff0000b800000 */
[----:B------:R-:W1:Y:S01]  /*64e0*/  LDCU.64 UR8, c[0x4][0x80] ;  /* 0x01001000ff0877ac */ /* 0x000e620008000a00 */
[----:B------:R-:W-:Y:S01]  /*64f0*/  MOV R3, 0x0 ;  /* 0x0000000000037802 */ /* 0x000fe20000000f00 */
[----:B------:R-:W-:Y:S02]  /*6500*/  HFMA2 R12, -RZ, RZ, 0, 5.9604644775390625e-08 ;  /* 0x00000001ff0c7431 */ /* 0x000fe400000001ff */
[----:B------:R-:W-:Y:S02]  /*6510*/  IMAD.MOV.U32 R8, RZ, RZ, 0x70 ;  /* 0x00000070ff087424 */ /* 0x000fe400078e00ff */
[----:B------:R-:W-:Y:S01]  /*6520*/  IMAD.MOV.U32 R13, RZ, RZ, RZ ;  /* 0x000000ffff0d7224 */ /* 0x000fe200078e00ff */
[----:B------:R-:W2:Y:S01]  /*6530*/  LDCU.64 UR6, c[0x4][0x88] ;  /* 0x01001100ff0677ac */ /* 0x000ea20008000a00 */
[----:B------:R-:W3:Y:S01]  /*6540*/  LDC.64 R2, c[0x4][R3] ;  /* 0x0100000003027b82 */ /* 0x000ee20000000a00 */
[----:B------:R-:W4:Y:S01]  /*6550*/  LDCU.64 UR4, c[0x4][0x8] ;  /* 0x01000100ff0477ac */ /* 0x000f220008000a00 */
[----:B-1----:R-:W-:Y:S01]  /*6560*/  MOV R5, UR9 ;  /* 0x0000000900057c02 */ /* 0x002fe20008000f00 */
[----:B------:R-:W-:Y:S01]  /*6570*/  IMAD.U32 R4, RZ, RZ, UR8 ;  /* 0x00000008ff047e24 */ /* 0x000fe2000f8e00ff */
[----:B--2---:R-:W-:Y:S01]  /*6580*/  MOV R7, UR7 ;  /* 0x0000000700077c02 */ /* 0x004fe20008000f00 */
[----:B------:R-:W-:Y:S01]  /*6590*/  IMAD.U32 R6, RZ, RZ, UR6 ;  /* 0x00000006ff067e24 */ /* 0x000fe2000f8e00ff */
[----:B----4-:R-:W-:Y:S01]  /*65a0*/  MOV R11, UR5 ;  /* 0x00000005000b7c02 */ /* 0x010fe20008000f00 */
[----:B------:R-:W-:Y:S02]  /*65b0*/  IMAD.U32 R10, RZ, RZ, UR4 ;  /* 0x00000004ff0a7e24 */ /* 0x000fe4000f8e00ff */
[----:B------:R-:W-:Y:S07]  /*65c0*/  LEPC R20, `(.L_x_122) ;  /* 0x000000001014794e */ /* 0x000fee0000000000 */
[----:B---3-5:R-:W-:Y:S05]  /*65d0*/  CALL.ABS.NOINC R2 ;  /* 0x0000000002007343 */ /* 0x028fea0003c00000 */
.L_x_122:
[----:B------:R-:W-:Y:S01]  /*65e0*/  LOP3.LUT P0, RZ, R110, 0x90, RZ, 0xc0, !PT ;  /* 0x000000906eff7812 */ /* 0x000fe2000780c0ff */
[----:B------:R-:W-:Y:S11]  /*65f0*/  BSSY.RECONVERGENT B6, `(.L_x_123) ;  /* 0x0000013000067945 */ /* 0x000ff60003800200 */
[----:B------:R-:W-:Y:S01]  /*6600*/  @!UPT UIADD3 URZ, UPT, UPT, URZ, URZ, URZ ;  /* 0x000000fffffff290 */ /* 0x000fe2000fffe0ff */
[----:B------:R-:W-:Y:S05]  /*6610*/  @!P0 BRA `(.L_x_124) ;  /* 0x0000000000408947 */ /* 0x000fea0003800000 */
        /* <DEDUP_REMOVED lines=16> */
.L_x_124:
[----:B------:R-:W-:Y:S05]  /*6720*/  BSYNC.RECONVERGENT B6 ;  /* 0x0000000000067941 */ /* 0x000fea0003800200 */
.L_x_123:
[----:B------:R-:W-:Y:S02]  /*6730*/  ISETP.NE.U32.AND P3, PT, R92, RZ, PT ;  /* 0x000000ff5c00720c */ /* 0x000fe40003f65070 */
[----:B------:R-:W-:Y:S02]  /*6740*/  ISETP.NE.U32.AND P1, PT, R88, RZ, PT ;  /* 0x000000ff5800720c */ /* 0x000fe40003f25070 */
[----:B------:R-:W-:Y:S02]  /*6750*/  ISETP.NE.AND.EX P3, PT, R93, RZ, PT, P3 ;  /* 0x000000ff5d00720c */ /* 0x000fe40003f65330 */
[----:B------:R-:W-:Y:S02]  /*6760*/  PLOP3.LUT P0, PT, PT, PT, PT, 0x8, 0x80 ;  /* 0x000000000080781c */ /* 0x000fe40003f0e170 */
[----:B------:R-:W-:Y:S02]  /*6770*/  ISETP.NE.AND.EX P1, PT, R89, RZ, PT, P1 ;  /* 0x000000ff5900720c */ /* 0x000fe40003f25310 */
[----:B------:R-:W-:Y:S02]  /*6780*/  P2R R2, PR, RZ, 0x1 ;  /* 0x00000001ff027803 */ /* 0x000fe40000000000 */
[----:B------:R-:W-:Y:S05]  /*6790*/  LEA R0, R107, UR47, 0x3 ;  /* 0x0000002f6b007c11 */ /* 0x000fea000f8e18ff */
[----:B------:R-:W-:Y:S05]  /*67a0*/  @!P3 BRA `(.L_x_125) ;  /* 0x00000000002cb947 */ /* 0x000fea0003800000 */
[----:B------:R-:W-:Y:S01]  /*67b0*/  ISETP.NE.U32.AND P0, PT, R90, RZ, PT ;  /* 0x000000ff5a00720c */ /* 0x000fe20003f05070 */
[----:B------:R-:W-:Y:S03]  /*67c0*/  IMAD.MOV.U32 R98, RZ, RZ, 0x1 ;  /* 0x00000001ff627424 */ /* 0x000fe600078e00ff */
[----:B------:R-:W-:Y:S11]  /*67d0*/  ISETP.NE.AND.EX P0, PT, R91, RZ, PT, P0 ;  /* 0x000000ff5b00720c */ /* 0x000ff60003f05300 */
[----:B------:R-:W-:Y:S02]  /*67e0*/  @!UPT UIADD3 URZ, UPT, UPT, URZ, URZ, URZ ;  /* 0x000000fffffff290 */ /* 0x000fe4000fffe0ff */
[----:B------:R-:W1:Y:S01]  /*67f0*/  @P0 LDC.64 R4, c[0x0][0x888] ;  /* 0x00022200ff040b82 */ /* 0x000e620000000a00 */
[----:B------:R-:W-:Y:S04]  /*6800*/  @P0 IMAD R3, R92, UR36, RZ ;  /* 0x000000245c030c24 */ /* 0x000fe8000f8e02ff */
[----:B-1----:R-:W-:Y:S04]  /*6810*/  @P0 IMAD.WIDE R4, R3, 0x4, R4 ;  /* 0x0000000403040825 */ /* 0x002fe800078e0204 */
[----:B------:R-:W-:Y:S01]  /*6820*/  HFMA2 R3, -RZ, RZ, 0, 5.9604644775390625e-08 ;  /* 0x00000001ff037431 */ /* 0x000fe200000001ff */
[----:B-----5:R1:W5:Y:S04]  /*6830*/  @P0 LDG.E R49, desc[UR44][R4.64] ;  /* 0x0000002c04310981 */ /* 0x020368000c1e1900 */
[----:B------:R-:W-:Y:S01]  /*6840*/  @!P0 PRMT R98, R3, 0x7610, R98 ;  /* 0x0000761003628816 */ /* 0x000fe20000000062 */
[----:B-1----:R-:W2:Y:S06]  /*6850*/  @!P0 LDC R49, c[0x0][0x880] ;  /* 0x00022000ff318b82 */ /* 0x002eac0000000800 */
.L_x_125:
[----:B------:R-:W-:Y:S05]  /*6860*/  @!P1 BRA `(.L_x_126) ;  /* 0x0000000000209947 */ /* 0x000fea0003800000 */
[----:B------:R-:W-:Y:S04]  /*6870*/  ISETP.NE.U32.AND P0, PT, R78, RZ, PT ;  /* 0x000000ff4e00720c */ /* 0x000fe80003f05070 */
[----:B------:R-:W-:Y:S11]  /*6880*/  ISETP.NE.AND.EX P0, PT, R79, RZ, PT, P0 ;  /* 0x000000ff4f00720c */ /* 0x000ff60003f05300 */
[----:B------:R-:W-:Y:S02]  /*6890*/  @!UPT UIADD3 URZ, UPT, UPT, URZ, URZ, URZ ;  /* 0x000000fffffff290 */ /* 0x000fe4000fffe0ff */
[----:B------:R-:W1:Y:S01]  /*68a0*/  @P0 LDC.64 R4, c[0x0][0x8a8] ;  /* 0x00022a00ff040b82 */ /* 0x000e620000000a00 */
[----:B------:R-:W-:Y:S04]  /*68b0*/  @P0 IMAD R3, R88, UR36, RZ ;  /* 0x0000002458030c24 */ /* 0x000fe8000f8e02ff */
[----:B-1----:R-:W-:Y:S05]  /*68c0*/  @P0 IMAD.WIDE R4, R3, 0x4, R4 ;  /* 0x0000000403040825 */ /* 0x002fea00078e0204 */
[----:B-----5:R1:W5:Y:S02]  /*68d0*/  @P0 LDG.E R47, desc[UR44][R4.64] ;  /* 0x0000002c042f0981 */ /* 0x020364000c1e1900 */
[----:B-1----:R-:W3:Y:S02]  /*68e0*/  @!P0 LDC R47, c[0x0][0x8a0] ;  /* 0x00022800ff2f8b82 */ /* 0x002ee40000000800 */
.L_x_126:
[----:B------:R-:W-:Y:S01]  /*68f0*/  UISETP.NE.AND UP0, UPT, UR48, URZ, UPT ;  /* 0x000000ff3000728c */ /* 0x000fe2000bf05270 */
[----:B------:R-:W-:Y:S08]  /*6900*/  ISETP.NE.AND P5, PT, R2, RZ, PT ;  /* 0x000000ff0200720c */ /* 0x000ff00003fa5270 */
[----:B------:R-:W-:Y:S05]  /*6910*/  BRA.U !UP0, `(.L_x_127) ;  /* 0x0000000108407547 */ /* 0x000fea000b800000 */
[----:B------:R-:W-:Y:S02]  /*6920*/  ISETP.NE.U32.AND P0, PT, R92, RZ, PT ;  /* 0x000000ff5c00720c */ /* 0x000fe40003f05070 */
[----:B------:R-:W-:Y:S02]  /*6930*/  PLOP3.LUT P1, PT, PT, PT, PT, 0x80, 0x8 ;  /* 0x000000000008781c */ /* 0x000fe40003f2f070 */
[----:B------:R-:W-:Y:S11]  /*6940*/  ISETP.NE.AND.EX P0, PT, R93, RZ, PT, P0 ;  /* 0x000000ff5d00720c */ /* 0x000ff60003f05300 */
[----:B------:R-:W-:Y:S02]  /*6950*/  @!UPT UIADD3 URZ, UPT, UPT, URZ, URZ, URZ ;  /* 0x000000fffffff290 */ /* 0x000fe4000fffe0ff */
[----:B------:R-:W-:Y:S01]  /*6960*/  @P0 LOP3.LUT P2, RZ, R98, 0xff, RZ, 0xc0, !PT ;  /* 0x000000ff62ff0812 */ /* 0x000fe2000784c0ff */
[----:B------:R-:W1:Y:S01]  /*6970*/  @P0 LDC.64 R2, c[0x0][0x888] ;  /* 0x00022200ff020b82 */ /* 0x000e620000000a00 */
[C---:B--2--5:R-:W-:Y:S02]  /*6980*/  @!P0 FSETP.EQ.AND P5, PT, R49.reuse, RZ, PT ;  /* 0x000000ff3100820b */ /* 0x064fe40003fa2000 */
[----:B------:R-:W-:Y:S02]  /*6990*/  @P0 PLOP3.LUT P1, PT, P2, PT, PT, 0x80, 0x8 ;  /* 0x000000000008081c */ /* 0x000fe4000172f070 */
[----:B------:R-:W-:Y:S02]  /*69a0*/  @P0 FSETP.NEU.AND P2, PT, R49, RZ, PT ;  /* 0x000000ff3100020b */ /* 0x000fe40003f4d000 */
[----:B-1----:R-:W-:Y:S02]  /*69b0*/  @P0 ISETP.NE.U32.AND P4, PT, R2, RZ, PT ;  /* 0x000000ff0200020c */ /* 0x002fe40003f85070 */
[----:B------:R-:W-:Y:S02]  /*69c0*/  @P0 SEL R2, RZ, 0xffffffff, P2 ;  /* 0xffffffffff020807 */ /* 0x000fe40001000000 */
[----:B------:R-:W-:Y:S05]  /*69d0*/  @P0 ISETP.NE.AND.EX P4, PT, R3, RZ, PT, P4 ;  /* 0x000000ff0300020c */ /* 0x000fea0003f85340 */
[----:B------:R-:W-:Y:S04]  /*69e0*/  @!P1 SEL R2, RZ, 0xffffffff, P4 ;  /* 0xffffffffff029807 */ /* 0x000fe80002000000 */
[----:B------:R-:W-:Y:S04]  /*69f0*/  @P0 LOP3.LUT R2, R2, 0x1, RZ, 0xc0, !PT ;  /* 0x0000000102020812 */ /* 0x000fe800078ec0ff */
[----:B------:R-:W-:Y:S04]  /*6a00*/  @P0 ISETP.EQ.U32.AND P5, PT, R2, 0x1, PT ;  /* 0x000000010200080c */ /* 0x000fe80003fa2070 */
[----:B------:R-:W-:Y:S09]  /*6a10*/  P2R R2, PR, RZ, 0x20 ;  /* 0x00000020ff027803 */ /* 0x000ff20000000000 */
.L_x_127:
[----:B------:R-:W-:Y:S01]  /*6a20*/  @!P5 SHF.L.U32 R3, R106, 0x1f, RZ ;  /* 0x0000001f6a03d819 */ /* 0x000fe200000006ff */
[----:B------:R-:W-:Y:S01]  /*6a30*/  BSSY B1, `(.L_x_128) ;  /* 0x000003c000017945 */ /* 0x000fe20003800000 */
[----:B------:R-:W-:Y:S01]  /*6a40*/  LEA R113, R45, UR47, 0x3 ;  /* 0x0000002f2d717c11 */ /* 0x000fe2000f8e18ff */
[----:B------:R-:W-:Y:S01]  /*6a50*/  IMAD.MOV.U32 R116, RZ, RZ, 0x1 ;  /* 0x00000001ff747424 */ /* 0x000fe200078e00ff */
[----:B------:R1:W4:Y:S01]  /*6a60*/  @!P5 SYNCS.PHASECHK.TRANS64.TRYWAIT P1, [R0+URZ+0x1a0], R3 ;  /* 0x0001a0030000d5a7 */ /* 0x00032200080211ff */
[----:B------:R-:W-:Y:S01]  /*6a70*/  SHF.L.U32 R5, R109, 0x1f, RZ ;  /* 0x0000001f6d057819 */ /* 0x000fe200000006ff */
[----:B------:R-:W-:Y:S01]  /*6a80*/  IMAD R48, R45, 0x40, R46 ;  /* 0x000000402d307824 */ /* 0x000fe200078e022e */
[----:B------:R-:W-:Y:S02]  /*6a90*/  ISETP.NE.U32.AND P2, PT, RZ, UR38, PT ;  /* 0x00000026ff007c0c */ /* 0x000fe4000bf45070 */
[----:B------:R-:W-:Y:S02]  /*6aa0*/  CS2R R86, SRZ ;  /* 0x0000000000567805 */ /* 0x000fe4000001ff00 */
[----:B------:R-:W-:Y:S02]  /*6ab0*/  CS2R R84, SRZ ;  /* 0x0000000000547805 */ /* 0x000fe4000001ff00 */
[----:B------:R-:W-:Y:S02]  /*6ac0*/  CS2R R82, SRZ ;  /* 0x0000000000527805 */ /* 0x000fe4000001ff00 */
[----:B------:R-:W-:Y:S02]  /*6ad0*/  ISETP.NE.AND.EX P2, PT, RZ, UR39, PT, P2 ;  /* 0x00000027ff007c0c */ /* 0x000fe4000bf45320 */
[----:B------:R-:W-:Y:S02]  /*6ae0*/  CS2R R80, SRZ ;  /* 0x0000000000507805 */ /* 0x000fe4000001ff00 */
[----:B------:R-:W-:Y:S02]  /*6af0*/  SEL R4, RZ, 0xffffffff, P2 ;  /* 0xffffffffff047807 */ /* 0x000fe40001000000 */
[----:B--2--5:R-:W-:Y:S01]  /*6b00*/  FSETP.NEU.AND P2, PT, R49, RZ, PT ;  /* 0x000000ff3100720b */ /* 0x024fe20003f4d000 */
[----:B------:R2:W2:Y:S03]  /*6b10*/  SYNCS.PHASECHK.TRANS64.TRYWAIT P0, [R113+URZ+0x1f0], R5 ;  /* 0x0001f005710075a7 */ /* 0x0004a600080011ff */
[----:B-1----:R-:W-:Y:S02]  /*6b20*/  SEL R3, RZ, 0xffffffff, P2 ;  /* 0xffffffffff037807 */ /* 0x002fe40001000000 */
[----:B------:R-:W-:Y:S04]  /*6b30*/  LOP3.LUT P2, RZ, R98, 0xff, RZ, 0xc0, !PT ;  /* 0x000000ff62ff7812 */ /* 0x000fe8000784c0ff */
[----:B------:R-:W-:Y:S04]  /*6b40*/  @P3 SEL R3, R4, R3, !P2 ;  /* 0x0000000304033207 */ /* 0x000fe80005000000 */
[----:B------:R-:W-:Y:S04]  /*6b50*/  LOP3.LUT R3, R3, 0x1, RZ, 0xc0, !PT ;  /* 0x0000000103037812 */ /* 0x000fe800078ec0ff */
[----:B------:R-:W-:Y:S04]  /*6b60*/  ISETP.NE.U32.AND P4, PT, R3, 0x1, PT ;  /* 0x000000010300780c */ /* 0x000fe80003f85070 */
[----:B------:R-:W-:Y:S02]  /*6b70*/  P2R R117, PR, RZ, 0x10 ;  /* 0x00000010ff757803 */ /* 0x000fe40000000000 */
[----:B----4-:R-:W-:Y:S01]  /*6b80*/  @!P5 SEL R116, RZ, 0x1, !P1 ;  /* 0x00000001ff74d807 */ /* 0x010fe20004800000 */
[----:B------:R-:W-:Y:S06]  /*6b90*/  @P5 BRA `(.L_x_129) ;  /* 0x0000000000945947 */ /* 0x000fec0003800000 */
[----:B------:R-:W-:Y:S01]  /*6ba0*/  @P4 IMAD R6, R107, 0x1000, R102 ;  /* 0x000010006b064824 */ /* 0x000fe200078e0266 */
[----:B------:R-:W-:Y:S01]  /*6bb0*/  LOP3.LUT P5, RZ, R103, 0x80, RZ, 0xc0, !PT ;  /* 0x0000008067ff7812 */ /* 0x000fe200078ac0ff */
[----:B------:R-:W-:Y:S01]  /*6bc0*/  BSSY B0, `(.L_x_130) ;  /* 0x0000010000007945 */ /* 0x000fe20003800000 */
[----:B------:R-:W-:Y:S01]  /*6bd0*/  ISETP.NE.AND P2, PT, R116, RZ, PT ;  /* 0x000000ff7400720c */ /* 0x000fe20003f45270 */
[----:B------:R-:W-:Y:S01]  /*6be0*/  @P4 VIADD R4, R6, UR47 ;  /* 0x0000002f06044c36 */ /* 0x000fe20008000000 */
[----:B------:R-:W-:Y:S02]  /*6bf0*/  PLOP3.LUT P1, PT, PT, PT, PT, 0x8, 0x80 ;  /* 0x000000000080781c */ /* 0x000fe40003f2e170 */
[----:B------:R-:W-:Y:S02]  /*6c00*/  CS2R R82, SRZ ;  /* 0x0000000000527805 */ /* 0x000fe4000001ff00 */
[----:B------:R-:W-:Y:S01]  /*6c10*/  @P4 PLOP3.LUT P1, PT, P5, PT, PT, 0x80, 0x8 ;  /* 0x000000000008481c */ /* 0x000fe20002f2f070 */
[C---:B------:R-:W-:Y:S01]  /*6c20*/  @P4 VIADD R3, R4.reuse, 0x300 ;  /* 0x0000030004034836 */ /* 0x040fe20000000000 */
[----:B------:R-:W-:Y:S01]  /*6c30*/  CS2R R80, SRZ ;  /* 0x0000000000507805 */ /* 0x000fe2000001ff00 */
[----:B------:R-:W-:Y:S01]  /*6c40*/  @P4 VIADD R4, R4, 0x310 ;  /* 0x0000031004044836 */ /* 0x000fe20000000000 */
[----:B------:R-:W-:Y:S02]  /*6c50*/  CS2R R86, SRZ ;  /* 0x0000000000567805 */ /* 0x000fe4000001ff00 */
[----:B------:R-:W-:Y:S07]  /*6c60*/  CS2R R84, SRZ ;  /* 0x0000000000547805 */ /* 0x000fee000001ff00 */
[----:B------:R-:W-:Y:S01]  /*6c70*/  @P1 VIADD R4, R3, 0xfffffff0 ;  /* 0xfffffff003041836 */ /* 0x000fe20000000000 */
[----:B------:R-:W-:Y:S06]  /*6c80*/  @P2 BRA `(.L_x_131) ;  /* 0x00000000000c2947 */ /* 0x000fec0003800000 */
[----:B------:R-:W-:Y:S04]  /*6c90*/  SHF.L.U32 R3, R106, 0x1f, RZ ;  /* 0x0000001f6a037819 */ /* 0x000fe800000006ff */
[----:B------:R-:W1:Y:S02]  /*6ca0*/  SYNCS.PHASECHK.TRANS64.TRYWAIT P1, [R0+URZ+0x1a0], R3 ;  /* 0x0001a003000075a7 */ /* 0x000e6400080211ff */
[----:B-1----:R-:W-:Y:S05]  /*6cb0*/  @!P1 BRA `(.L_x_132) ;  /* 0x0000002c00709947 */ /* 0x002fea0003800000 */
.L_x_131:
[----:B------:R-:W-:Y:S05]  /*6cc0*/  BSYNC B0 ;  /* 0x0000000000007941 */ /* 0x000fea0003800000 */
.L_x_130:
[----:B------:R-:W-:Y:S01]  /*6cd0*/  ISETP.NE.AND P1, PT, R117, RZ, PT ;  /* 0x000000ff7500720c */ /* 0x000fe20003f25270 */
[----:B-1----:R-:W-:Y:S02]  /*6ce0*/  VIADD R3, R0, 0x1b0 ;  /* 0x000001b000037836 */ /* 0x002fe40000000000 */
[----:B------:R-:W-:Y:S02]  /*6cf0*/  IMAD.U32 R0, RZ, RZ, UR37 ;  /* 0x00000025ff007e24 */ /* 0x000fe4000f8e00ff */
[----:B------:R-:W-:Y:S03]  /*6d00*/  VIADD R107, R107, 0x1 ;  /* 0x000000016b6b7836 */ /* 0x000fe60000000000 */
[----:B------:R-:W-:Y:S05]  /*6d10*/  PRMT R0, R0, 0x654, R3 ;  /* 0x0000065400007816 */ /* 0x000fea0000000003 */
[----:B------:R1:W4:Y:S04]  /*6d20*/  @P1 LDS.128 R80, [R6+UR47+0x300] ;  /* 0x0003002f06501984 */ /* 0x0003280008000c00 */
[----:B------:R1:W1:Y:S01]  /*6d30*/  @P1 LDS.128 R84, [R4] ;  /* 0x0000000004541984 */ /* 0x0002620000000c00 */
[C---:B------:R-:W-:Y:S01]  /*6d40*/  ISETP.NE.AND P1, PT, R107.reuse, 0x2, PT ;  /* 0x000000026b00780c */ /* 0x040fe20003f25270 */
[----:B------:R-:W-:Y:S01]  /*6d50*/  @!PT LDS RZ, [RZ] ;  /* 0x00000000fffff984 */ /* 0x000fe20000000800 */
[----:B------:R-:W-:Y:S01]  /*6d60*/  @!PT LDS RZ, [RZ] ;  /* 0x00000000fffff984 */ /* 0x000fe20000000800 */
[----:B------:R-:W-:Y:S01]  /*6d70*/  @!PT LDS RZ, [RZ] ;  /* 0x00000000fffff984 */ /* 0x000fe20000000800 */
[----:B------:R-:W-:Y:S01]  /*6d80*/  @!PT LDS RZ, [RZ] ;  /* 0x00000000fffff984 */ /* 0x000fe20000000800 */
[----:B------:R5:W-:Y:S06]  /*6d90*/  MEMBAR.ALL.CTA ;  /* 0x0000000000007992 */ /* 0x000bec0000008000 */
[----:B-----5:R-:W5:Y:S01]  /*6da0*/  FENCE.VIEW.ASYNC.S ;  /* 0x00000000000073c6 */ /* 0x020f620000000000 */
[----:B------:R-:W-:Y:S01]  /*6db0*/  SEL R107, R107, RZ, P1 ;  /* 0x000000ff6b6b7207 */ /* 0x000fe20000800000 */
[----:B-----5:R5:W-:Y:S02]  /*6dc0*/  SYNCS.ARRIVE.TRANS64.RED.A1T0 RZ, [R0+URZ], RZ ;  /* 0x000000ff00ff79a7 */ /* 0x020be400081004ff */
[----:B-----5:R-:W-:Y:S04]  /*6dd0*/  SEL R0, RZ, 0x1, P1 ;  /* 0x00000001ff007807 */ /* 0x020fe80000800000 */
[----:B----4-:R-:W-:Y:S02]  /*6de0*/  LOP3.LUT R106, R106, R0, RZ, 0x3c, !PT ;  /* 0x000000006a6a7212 */ /* 0x010fe400078e3cff */
.L_x_129:
[----:B------:R-:W-:Y:S05]  /*6df0*/  BSYNC B1 ;  /* 0x0000000000017941 */ /* 0x000fea0003800000 */
.L_x_128:
[----:B------:R-:W-:Y:S04]  /*6e00*/  SHF.R.U32.HI R0, RZ, 0x15, R48 ;  /* 0x00000015ff007819 */ /* 0x000fe80000011630 */
[----:B------:R-:W-:Y:S01]  /*6e10*/  LOP3.LUT P1, RZ, R0, 0x3, R104, 0x48, !PT ;  /* 0x0000000300ff7812 */ /* 0x000fe20007824868 */
[----:B------:R-:W-:Y:S01]  /*6e20*/  @!UPT UIADD3 URZ, UPT, UPT, URZ, URZ, URZ ;  /* 0x000000fffffff290 */ /* 0x000fe2000fffe0ff */
[----:B--2---:R-:W-:Y:S11]  /*6e30*/  @P0 BRA `(.L_x_133) ;  /* 0x0000000000080947 */ /* 0x004ff60003800000 */
[----:B------:R-:W2:Y:S02]  /*6e40*/  SYNCS.PHASECHK.TRANS64.TRYWAIT P0, [R113+URZ+0x1f0], R5 ;  /* 0x0001f005710075a7 */ /* 0x000ea400080011ff */
[----:B--2---:R-:W-:Y:S05]  /*6e50*/  @!P0 BRA `(.L_x_134) ;  /* 0x0000002c001c8947 */ /* 0x004fea0003800000 */
.L_x_133:
[----:B------:R-:W-:Y:S05]  /*6e60*/  @!P1 BRA `(.L_x_135) ;  /* 0x0000000000409947 */ /* 0x000fea0003800000 */
[----:B------:R-:W2:Y:S01]  /*6e70*/  LDCU.64 UR8, c[0x4][0x70] ;  /* 0x01000e00ff0877ac */ /* 0x000ea20008000a00 */
[----:B------:R-:W-:Y:S01]  /*6e80*/  MOV R15, 0x0 ;  /* 0x00000000000f7802 */ /* 0x000fe20000000f00 */
[----:B------:R-:W-:Y:S02]  /*6e90*/  HFMA2 R12, -RZ, RZ, 0, 5.9604644775390625e-08 ;  /* 0x00000001ff0c7431 */ /* 0x000fe400000001ff */
[----:B------:R-:W-:Y:S02]  /*6ea0*/  IMAD.MOV.U32 R8, RZ, RZ, 0x192 ;  /* 0x00000192ff087424 */ /* 0x000fe400078e00ff */
[----:B------:R-:W-:Y:S01]  /*6eb0*/  IMAD.MOV.U32 R13, RZ, RZ, RZ ;  /* 0x000000ffff0d7224 */ /* 0x000fe200078e00ff */
[----:B------:R-:W4:Y:S01]  /*6ec0*/  LDCU.64 UR6, c[0x4][0x78] ;  /* 0x01000f00ff0677ac */ /* 0x000f220008000a00 */
[----:B------:R-:W3:Y:S01]  /*6ed0*/  LDC.64 R14, c[0x4][R15] ;  /* 0x010000000f0e7b82 */ /* 0x000ee20000000a00 */
[----:B------:R-:W5:Y:S01]  /*6ee0*/  LDCU.64 UR4, c[0x4][0x10] ;  /* 0x01000200ff0477ac */ /* 0x000f620008000a00 */
[----:B--2---:R-:W-:Y:S01]  /*6ef0*/  MOV R5, UR9 ;  /* 0x0000000900057c02 */ /* 0x004fe20008000f00 */
[----:B-1----:R-:W-:Y:S01]  /*6f00*/  IMAD.U32 R4, RZ, RZ, UR8 ;  /* 0x00000008ff047e24 */ /* 0x002fe2000f8e00ff */
[----:B----4-:R-:W-:Y:S01]  /*6f10*/  MOV R7, UR7 ;  /* 0x0000000700077c02 */ /* 0x010fe20008000f00 */
[----:B------:R-:W-:Y:S01]  /*6f20*/  IMAD.U32 R6, RZ, RZ, UR6 ;  /* 0x00000006ff067e24 */ /* 0x000fe2000f8e00ff */
[----:B-----5:R-:W-:Y:S01]  /*6f30*/  MOV R11, UR5 ;  /* 0x00000005000b7c02 */ /* 0x020fe20008000f00 */
[----:B------:R-:W-:Y:S02]  /*6f40*/  IMAD.U32 R10, RZ, RZ, UR4 ;  /* 0x00000004ff0a7e24 */ /* 0x000fe4000f8e00ff */
[----:B------:R-:W-:Y:S07]  /*6f50*/  LEPC R20, `(.L_x_135) ;  /* 0x000000001014794e */ /* 0x000fee0000000000 */
[----:B---3--:R-:W-:Y:S05]  /*6f60*/  CALL.ABS.NOINC R14 ;  /* 0x000000000e007343 */ /* 0x008fea0003c00000 */
.L_x_135:
[----:B-1----:R-:W-:Y:S01]  /*6f70*/  F2FP.F16.E4M3.UNPACK_B R4, R81 ;  /* 0x00000051ff04723e */ /* 0x002fe200020006ff */
[----:B------:R-:W-:Y:S05]  /*6f80*/  WARPSYNC.ALL ;  /* 0x0000000000007948 */ /* 0x000fea0003800000 */
[----:B------:R-:W-:Y:S01]  /*6f90*/  R2UR UR4, R48 ;  /* 0x00000000300472ca */ /* 0x000fe200000e0000 */
[--C-:B------:R-:W-:Y:S01]  /*6fa0*/  HADD2.F32 R53, -RZ, R4.reuse.H0_H0 ;  /* 0x20000004ff357230 */ /* 0x100fe20000004100 */
[-C--:B------:R-:W-:Y:S01]  /*6fb0*/  F2FP.F16.E4M3.UNPACK_B R3, R80.reuse ;  /* 0x00000050ff03723e */ /* 0x080fe200020006ff */
[----:B------:R-:W-:Y:S01]  /*6fc0*/  HADD2.F32 R54, -RZ, R4.H1_H1 ;  /* 0x30000004ff367230 */ /* 0x000fe20000004100 */
[----:B------:R-:W-:Y:S01]  /*6fd0*/  F2FP.F16.E4M3.UNPACK_B R0, R80.H1 ;  /* 0x00000050ff00723e */ /* 0x000fe200030006ff */
[----:B------:R-:W-:Y:S01]  /*6fe0*/  BSSY.RECONVERGENT B0, `(.L_x_136) ;  /* 0x000009e000007945 */ /* 0x000fe20003800200 */
[----:B------:R-:W-:Y:S01]  /*6ff0*/  ISETP.NE.AND P6, PT, R2, RZ, PT ;  /* 0x000000ff0200720c */ /* 0x000fe20003fc5270 */
[--C-:B------:R-:W-:Y:S01]  /*7000*/  HADD2.F32 R2, -RZ, R3.reuse.H0_H0 ;  /* 0x20000003ff027230 */ /* 0x100fe20000004100 */
[----:B------:R-:W-:Y:S01]  /*7010*/  F2FP.F16.E4M3.UNPACK_B R64, R83.H1 ;  /* 0x00000053ff40723e */ /* 0x000fe200030006ff */
[----:B------:R-:W-:Y:S01]  /*7020*/  HADD2.F32 R50, -RZ, R3.H1_H1 ;  /* 0x30000003ff327230 */ /* 0x000fe20000004100 */
[----:B------:R-:W-:Y:S01]  /*7030*/  F2FP.F16.E4M3.UNPACK_B R3, R81.H1 ;  /* 0x00000051ff03723e */ /* 0x000fe200030006ff */
[--C-:B------:R-:W-:Y:S01]  /*7040*/  HADD2.F32 R51, -RZ, R0.reuse.H0_H0 ;  /* 0x20000000ff337230 */ /* 0x100fe20000004100 */
[----:B------:R-:W-:Y:S01]  /*7050*/  F2FP.F16.E4M3.UNPACK_B R74, R86 ;  /* 0x00000056ff4a723e */ /* 0x000fe200020006ff */
[----:B------:R-:W-:Y:S01]  /*7060*/  HADD2.F32 R52, -RZ, R0.H1_H1 ;  /* 0x30000000ff347230 */ /* 0x000fe20000004100 */
[-C--:B------:R-:W-:Y:S01]  /*7070*/  F2FP.F16.E4M3.UNPACK_B R0, R82.reuse ;  /* 0x00000052ff00723e */ /* 0x080fe200020006ff */
[----:B--2---:R-:W3:Y:S01]  /*7080*/  LDTM.x32 R4, tmem[UR4] ;  /* 0x00000004000479ee */ /* 0x004ee200082c0000 */
[----:B------:R-:W-:Y:S01]  /*7090*/  LOP3.LUT P5, RZ, R103, 0x80, RZ, 0xc0, !PT ;  /* 0x0000008067ff7812 */ /* 0x000fe200078ac0ff */
[--C-:B------:R-:W-:Y:S01]  /*70a0*/  HADD2.F32 R55, -RZ, R3.reuse.H0_H0 ;  /* 0x20000003ff377230 */ /* 0x100fe20000004100 */
[----:B------:R-:W-:Y:S01]  /*70b0*/  ISETP.NE.AND P0, PT, R111, RZ, PT ;  /* 0x000000ff6f00720c */ /* 0x000fe20003f05270 */
[--C-:B------:R-:W-:Y:S02]  /*70c0*/  HADD2.F32 R57, -RZ, R0.reuse.H0_H0 ;  /* 0x20000000ff397230 */ /* 0x100fe40000004100 */
[----:B------:R-:W-:Y:S01]  /*70d0*/  HADD2.F32 R58, -RZ, R0.H1_H1 ;  /* 0x30000000ff3a7230 */ /* 0x000fe20000004100 */
[----:B------:R-:W-:Y:S01]  /*70e0*/  F2FP.F16.E4M3.UNPACK_B R0, R83 ;  /* 0x00000053ff00723e */ /* 0x000fe200020006ff */
[----:B------:R-:W-:Y:S01]  /*70f0*/  HADD2.F32 R56, -RZ, R3.H1_H1 ;  /* 0x30000003ff387230 */ /* 0x000fe20000004100 */
[----:B------:R-:W-:Y:S01]  /*7100*/  F2FP.F16.E4M3.UNPACK_B R3, R82.H1 ;  /* 0x00000052ff03723e */ /* 0x000fe200030006ff */
[----:B------:R-:W-:Y:S02]  /*7110*/  HADD2.F32 R73, -RZ, R74.H0_H0 ;  /* 0x2000004aff497230 */ /* 0x000fe40000004100 */
[--C-:B------:R-:W-:Y:S02]  /*7120*/  HADD2.F32 R61, -RZ, R0.reuse.H0_H0 ;  /* 0x20000000ff3d7230 */ /* 0x100fe40000004100 */
[----:B------:R-:W-:Y:S01]  /*7130*/  HADD2.F32 R62, -RZ, R0.H1_H1 ;  /* 0x30000000ff3e7230 */ /* 0x000fe20000004100 */
[-C--:B------:R-:W-:Y:S01]  /*7140*/  F2FP.F16.E4M3.UNPACK_B R0, R84.reuse.H1 ;  /* 0x00000054ff00723e */ /* 0x080fe200030006ff */
[--C-:B------:R-:W-:Y:S02]  /*7150*/  HADD2.F32 R59, -RZ, R3.reuse.H0_H0 ;  /* 0x20000003ff3b7230 */ /* 0x100fe40000004100 */
[----:B------:R-:W-:Y:S01]  /*7160*/  HADD2.F32 R60, -RZ, R3.H1_H1 ;  /* 0x30000003ff3c7230 */ /* 0x000fe20000004100 */
[----:B------:R-:W-:Y:S01]  /*7170*/  F2FP.F16.E4M3.UNPACK_B R3, R84 ;  /* 0x00000054ff03723e */ /* 0x000fe200020006ff */
[--C-:B------:R-:W-:Y:S02]  /*7180*/  HADD2.F32 R67, -RZ, R0.reuse.H0_H0 ;  /* 0x20000000ff437230 */ /* 0x100fe40000004100 */
[----:B------:R-:W-:Y:S01]  /*7190*/  HADD2.F32 R68, -RZ, R0.H1_H1 ;  /* 0x30000000ff447230 */ /* 0x000fe20000004100 */
[----:B------:R-:W-:Y:S01]  /*71a0*/  F2FP.F16.E4M3.UNPACK_B R0, R85.H1 ;  /* 0x00000055ff00723e */ /* 0x000fe200030006ff */
[--C-:B------:R-:W-:Y:S02]  /*71b0*/  HADD2.F32 R65, -RZ, R3.reuse.H0_H0 ;  /* 0x20000003ff417230 */ /* 0x100fe40000004100 */
[C---:B---3--:R-:W-:Y:S01]  /*71c0*/  FMUL R7, R47.reuse, R7 ;  /* 0x000000072f077220 */ /* 0x048fe20000400000 */
[----:B------:R-:W-:Y:S01]  /*71d0*/  HADD2.F32 R66, -RZ, R3.H1_H1 ;  /* 0x30000003ff427230 */ /* 0x000fe20000004100 */
[----:B------:R-:W-:Y:S01]  /*71e0*/  F2FP.F16.E4M3.UNPACK_B R3, R85 ;  /* 0x00000055ff03723e */ /* 0x000fe200020006ff */
[--C-:B------:R-:W-:Y:S02]  /*71f0*/  HADD2.F32 R71, -RZ, R0.reuse.H0_H0 ;  /* 0x20000000ff477230 */ /* 0x100fe40000004100 */
[----:B------:R-:W-:Y:S02]  /*7200*/  HADD2.F32 R72, -RZ, R0.H1_H1 ;  /* 0x30000000ff487230 */ /* 0x000fe40000004100 */
[----:B------:R-:W-:Y:S01]  /*7210*/  FMUL R0, R47, R4 ;  /* 0x000000042f007220 */ /* 0x000fe20000400000 */
[--C-:B------:R-:W-:Y:S01]  /*7220*/  HADD2.F32 R69, -RZ, R3.reuse.H0_H0 ;  /* 0x20000003ff457230 */ /* 0x100fe20000004100 */
[----:B------:R-:W-:Y:S01]  /*7230*/  F2FP.F16.E4M3.UNPACK_B R4, R87 ;  /* 0x00000057ff04723e */ /* 0x000fe200020006ff */
[----:B------:R-:W-:Y:S01]  /*7240*/  HADD2.F32 R70, -RZ, R3.H1_H1 ;  /* 0x30000003ff467230 */ /* 0x000fe20000004100 */
[----:B------:R-:W-:Y:S01]  /*7250*/  F2FP.F16.E4M3.UNPACK_B R3, R86.H1 ;  /* 0x00000056ff03723e */ /* 0x000fe200030006ff */
[----:B------:R-:W-:Y:S01]  /*7260*/  FFMA R0, R49, R2, R0 ;  /* 0x0000000231007223 */ /* 0x000fe20000000000 */
[----:B------:R-:W-:Y:S01]  /*7270*/  FMUL R2, R47, R5 ;  /* 0x000000052f027220 */ /* 0x000fe20000400000 */
[----:B------:R-:W-:Y:S01]  /*7280*/  HADD2.F32 R74, -RZ, R74.H1_H1 ;  /* 0x3000004aff4a7230 */ /* 0x000fe20000004100 */
[----:B------:R-:W-:Y:S01]  /*7290*/  F2FP.F16.E4M3.UNPACK_B R5, R87.H1 ;  /* 0x00000057ff05723e */ /* 0x000fe200030006ff */
[--C-:B------:R-:W-:Y:S02]  /*72a0*/  HADD2.F32 R75, -RZ, R3.reuse.H0_H0 ;  /* 0x20000003ff4b7230 */ /* 0x100fe40000004100 */
[----:B------:R-:W-:Y:S01]  /*72b0*/  FFMA R2, R49, R50, R2 ;  /* 0x0000003231027223 */ /* 0x000fe20000000002 */
[----:B------:R-:W-:Y:S02]  /*72c0*/  HADD2.F32 R76, -RZ, R3.H1_H1 ;  /* 0x30000003ff4c7230 */ /* 0x000fe40000004100 */
[C---:B------:R-:W-:Y:S01]  /*72d0*/  FMUL R3, R47.reuse, R6 ;  /* 0x000000062f037220 */ /* 0x040fe20000400000 */
[--C-:B------:R-:W-:Y:S02]  /*72e0*/  HADD2.F32 R50, -RZ, R4.reuse.H0_H0 ;  /* 0x20000004ff327230 */ /* 0x100fe40000004100 */
[C---:B------:R-:W-:Y:S01]  /*72f0*/  FMUL R6, R47.reuse, R11 ;  /* 0x0000000b2f067220 */ /* 0x040fe20000400000 */
[----:B------:R-:W-:Y:S01]  /*7300*/  FMUL R11, R47, R16 ;  /* 0x000000102f0b7220 */ /* 0x000fe20000400000 */
[C---:B------:R-:W-:Y:S01]  /*7310*/  FFMA R3, R49.reuse, R51, R3 ;  /* 0x0000003331037223 */ /* 0x040fe20000000003 */
[----:B------:R-:W-:Y:S01]  /*7320*/  FFMA R7, R49, R52, R7 ;  /* 0x0000003431077223 */ /* 0x000fe20000000007 */
[----:B------:R-:W-:Y:S02]  /*7330*/  HADD2.F32 R51, -RZ, R4.H1_H1 ;  /* 0x30000004ff337230 */ /* 0x000fe40000004100 */
[C---:B------:R-:W-:Y:S01]  /*7340*/  FMUL R4, R47.reuse, R9 ;  /* 0x000000092f047220 */ /* 0x040fe20000400000 */
[--C-:B------:R-:W-:Y:S02]  /*7350*/  HADD2.F32 R52, -RZ, R5.reuse.H0_H0 ;  /* 0x20000005ff347230 */ /* 0x100fe40000004100 */
[----:B------:R-:W-:Y:S01]  /*7360*/  FMUL R16, R47, R21 ;  /* 0x000000152f107220 */ /* 0x000fe20000400000 */
[----:B------:R-:W-:Y:S01]  /*7370*/  F2FP.SATFINITE.RELU.E4M3.F32.PACK_AB_MERGE_C R115, R7, R3, RZ ;  /* 0x000000030773723e */ /* 0x000fe200048078ff */
[C---:B------:R-:W-:Y:S01]  /*7380*/  FMUL R3, R47.reuse, R8 ;  /* 0x000000082f037220 */ /* 0x040fe20000400000 */
[----:B------:R-:W-:Y:S02]  /*7390*/  HADD2.F32 R77, -RZ, R5.H1_H1 ;  /* 0x30000005ff4d7230 */ /* 0x000fe40000004100 */
[C---:B------:R-:W-:Y:S01]  /*73a0*/  FMUL R7, R47.reuse, R12 ;  /* 0x0000000c2f077220 */ /* 0x040fe20000400000 */
[----:B------:R-:W-:Y:S01]  /*73b0*/  FMUL R8, R47, R13 ;  /* 0x0000000d2f087220 */ /* 0x000fe20000400000 */
[C---:B------:R-:W-:Y:S01]  /*73c0*/  FFMA R3, R49.reuse, R53, R3 ;  /* 0x0000003531037223 */ /* 0x040fe20000000003 */
[----:B------:R-:W-:Y:S01]  /*73d0*/  FFMA R4, R49, R54, R4 ;  /* 0x0000003631047223 */ /* 0x000fe20000000004 */
[C---:B------:R-:W-:Y:S01]  /*73e0*/  FMUL R12, R47.reuse, R17 ;  /* 0x000000112f0c7220 */ /* 0x040fe20000400000 */
[C---:B------:R-:W-:Y:S01]  /*73f0*/  FMUL R5, R47.reuse, R10 ;  /* 0x0000000a2f057220 */ /* 0x040fe20000400000 */
[C---:B------:R-:W-:Y:S01]  /*7400*/  FMUL R9, R47.reuse, R14 ;  /* 0x0000000e2f097220 */ /* 0x040fe20000400000 */
[C---:B------:R-:W-:Y:S01]  /*7410*/  FMUL R10, R47.reuse, R15 ;  /* 0x0000000f2f0a7220 */ /* 0x040fe20000400000 */
[----:B------:R-:W-:Y:S01]  /*7420*/  FMUL R15, R47, R20 ;  /* 0x000000142f0f7220 */ /* 0x000fe20000400000 */
[C---:B------:R-:W-:Y:S01]  /*7430*/  FFMA R5, R49.reuse, R55, R5 ;  /* 0x0000003731057223 */ /* 0x040fe20000000005 */
[C---:B------:R-:W-:Y:S01]  /*7440*/  FFMA R6, R49.reuse, R56, R6 ;  /* 0x0000003831067223 */ /* 0x040fe20000000006 */
[C---:B------:R-:W-:Y:S01]  /*7450*/  FFMA R7, R49.reuse, R57, R7 ;  /* 0x0000003931077223 */ /* 0x040fe20000000007 */
[C---:B------:R-:W-:Y:S01]  /*7460*/  FFMA R8, R49.reuse, R58, R8 ;  /* 0x0000003a31087223 */ /* 0x040fe20000000008 */
[--C-:B------:R-:W-:Y:S02]  /*7470*/  HADD2.F32 R63, -RZ, R64.reuse.H0_H0 ;  /* 0x20000040ff3f7230 */ /* 0x100fe40000004100 */
[----:B------:R-:W-:Y:S01]  /*7480*/  FFMA R9, R49, R59, R9 ;  /* 0x0000003b31097223 */ /* 0x000fe20000000009 */
[----:B------:R-:W-:Y:S01]  /*7490*/  F2FP.SATFINITE.RELU.E4M3.F32.PACK_AB_MERGE_C R5, R6, R5, RZ ;  /* 0x000000050605723e */ /* 0x000fe200048078ff */
[----:B------:R-:W-:Y:S02]  /*74a0*/  HADD2.F32 R64, -RZ, R64.H1_H1 ;  /* 0x30000040ff407230 */ /* 0x000fe40000004100 */
[----:B------:R-:W-:Y:S01]  /*74b0*/  FMUL R13, R47, R18 ;  /* 0x000000122f0d7220 */ /* 0x000fe20000400000 */
[----:B------:R-:W-:Y:S01]  /*74c0*/  FFMA R10, R49, R60, R10 ;  /* 0x0000003c310a7223 */ /* 0x000fe2000000000a */
[----:B------:R-:W-:Y:S01]  /*74d0*/  FMUL R14, R47, R19 ;  /* 0x000000132f0e7220 */ /* 0x000fe20000400000 */
[C---:B------:R-:W-:Y:S01]  /*74e0*/  FFMA R11, R49.reuse, R61, R11 ;  /* 0x0000003d310b7223 */ /* 0x040fe2000000000b */
[C---:B------:R-:W-:Y:S01]  /*74f0*/  FFMA R12, R49.reuse, R62, R12 ;  /* 0x0000003e310c7223 */ /* 0x040fe2000000000c */
[----:B------:R-:W-:Y:S01]  /*7500*/  FFMA R13, R49, R63, R13 ;  /* 0x0000003f310d7223 */ /* 0x000fe2000000000d */
[----:B------:R-:W-:Y:S01]  /*7510*/  F2FP.SATFINITE.RELU.E4M3.F32.PACK_AB_MERGE_C R9, R10, R9, RZ ;  /* 0x000000090a09723e */ /* 0x000fe200048078ff */
[----:B------:R-:W-:Y:S01]  /*7520*/  FMUL R17, R47, R22 ;  /* 0x000000162f117220 */ /* 0x000fe20000400000 */
[----:B------:R-:W-:Y:S01]  /*7530*/  FFMA R14, R49, R64, R14 ;  /* 0x00000040310e7223 */ /* 0x000fe2000000000e */
[----:B------:R-:W-:Y:S01]  /*7540*/  FMUL R18, R47, R23 ;  /* 0x000000172f127220 */ /* 0x000fe20000400000 */
[----:B------:R-:W-:Y:S01]  /*7550*/  FFMA R15, R49, R65, R15 ;  /* 0x00000041310f7223 */ /* 0x000fe2000000000f */
[----:B------:R-:W-:Y:S01]  /*7560*/  FMUL R19, R47, R24 ;  /* 0x000000182f137220 */ /* 0x000fe20000400000 */
[----:B------:R-:W-:Y:S01]  /*7570*/  FFMA R16, R49, R66, R16 ;  /* 0x0000004231107223 */ /* 0x000fe20000000010 */
[----:B------:R-:W-:Y:S01]  /*7580*/  F2FP.SATFINITE.RELU.E4M3.F32.PACK_AB_MERGE_C R13, R14, R13, RZ ;  /* 0x0000000d0e0d723e */ /* 0x000fe200048078ff */
[----:B------:R-:W-:Y:S01]  /*7590*/  FMUL R20, R47, R25 ;  /* 0x000000192f147220 */ /* 0x000fe20000400000 */
[----:B------:R-:W-:Y:S01]  /*75a0*/  FFMA R17, R49, R67, R17 ;  /* 0x0000004331117223 */ /* 0x000fe20000000011 */
[C---:B------:R-:W-:Y:S01]  /*75b0*/  FMUL R21, R47.reuse, R26 ;  /* 0x0000001a2f157220 */ /* 0x040fe20000400000 */
[----:B------:R-:W-:Y:S01]  /*75c0*/  FMUL R22, R47, R27 ;  /* 0x0000001b2f167220 */ /* 0x000fe20000400000 */
[C---:B------:R-:W-:Y:S01]  /*75d0*/  FFMA R18, R49.reuse, R68, R18 ;  /* 0x0000004431127223 */ /* 0x040fe20000000012 */
[----:B------:R-:W-:Y:S01]  /*75e0*/  FFMA R19, R49, R69, R19 ;  /* 0x0000004531137223 */ /* 0x000fe20000000013 */
[----:B------:R-:W-:Y:S01]  /*75f0*/  FMUL R23, R47, R28 ;  /* 0x0000001c2f177220 */ /* 0x000fe20000400000 */
[----:B------:R-:W-:Y:S01]  /*7600*/  FFMA R20, R49, R70, R20 ;  /* 0x0000004631147223 */ /* 0x000fe20000000014 */
[C---:B------:R-:W-:Y:S01]  /*7610*/  FMUL R24, R47.reuse, R29 ;  /* 0x0000001d2f187220 */ /* 0x040fe20000400000 */
[----:B------:R-:W-:Y:S01]  /*7620*/  F2FP.SATFINITE.RELU.E4M3.F32.PACK_AB_MERGE_C R17, R18, R17, RZ ;  /* 0x000000111211723e */ /* 0x000fe200048078ff */
[----:B------:R-:W-:Y:S01]  /*7630*/  FMUL R25, R47, R30 ;  /* 0x0000001e2f197220 */ /* 0x000fe20000400000 */
[C---:B------:R-:W-:Y:S01]  /*7640*/  FFMA R21, R49.reuse, R71, R21 ;  /* 0x0000004731157223 */ /* 0x040fe20000000015 */
[----:B------:R-:W-:Y:S01]  /*7650*/  FFMA R22, R49, R72, R22 ;  /* 0x0000004831167223 */ /* 0x000fe20000000016 */
[----:B------:R-:W-:Y:S01]  /*7660*/  F2FP.SATFINITE.RELU.E4M3.F32.PACK_AB_MERGE_C R16, R16, R15, R17 ;  /* 0x0000000f1010723e */ /* 0x000fe20004807811 */
[C---:B------:R-:W-:Y:S01]  /*7670*/  FMUL R26, R47.reuse, R31 ;  /* 0x0000001f2f1a7220 */ /* 0x040fe20000400000 */
[----:B------:R-:W-:Y:S01]  /*7680*/  FMUL R27, R47, R32 ;  /* 0x000000202f1b7220 */ /* 0x000fe20000400000 */
[----:B------:R-:W-:Y:S01]  /*7690*/  F2FP.SATFINITE.RELU.E4M3.F32.PACK_AB_MERGE_C R32, R2, R0, R115 ;  /* 0x000000000220723e */ /* 0x000fe20004807873 */
[----:B------:R-:W-:Y:S01]  /*76a0*/  FFMA R23, R49, R73, R23 ;  /* 0x0000004931177223 */ /* 0x000fe20000000017 */
[----:B------:R-:W-:Y:S01]  /*76b0*/  F2FP.SATFINITE.RELU.E4M3.F32.PACK_AB_MERGE_C R21, R22, R21, RZ ;  /* 0x000000151615723e */ /* 0x000fe200048078ff */
[----:B------:R-:W-:Y:S01]  /*76c0*/  FMUL R28, R47, R33 ;  /* 0x000000212f1c7220 */ /* 0x000fe20000400000 */
[----:B------:R-:W-:Y:S01]  /*76d0*/  FFMA R24, R49, R74, R24 ;  /* 0x0000004a31187223 */ /* 0x000fe20000000018 */
[----:B------:R-:W-:Y:S01]  /*76e0*/  FMUL R29, R47, R34 ;  /* 0x000000222f1d7220 */ /* 0x000fe20000400000 */
[----:B------:R-:W-:Y:S01]  /*76f0*/  FFMA R25, R49, R75, R25 ;  /* 0x0000004b31197223 */ /* 0x000fe20000000019 */
[----:B------:R-:W-:Y:S01]  /*7700*/  FMUL R30, R47, R35 ;  /* 0x000000232f1e7220 */ /* 0x000fe20000400000 */
[C---:B------:R-:W-:Y:S01]  /*7710*/  FFMA R26, R49.reuse, R76, R26 ;  /* 0x0000004c311a7223 */ /* 0x040fe2000000001a */
[C---:B------:R-:W-:Y:S01]  /*7720*/  FFMA R27, R49.reuse, R50, R27 ;  /* 0x00000032311b7223 */ /* 0x040fe2000000001b */
[C---:B------:R-:W-:Y:S01]  /*7730*/  FFMA R28, R49.reuse, R51, R28 ;  /* 0x00000033311c7223 */ /* 0x040fe2000000001c */
[C---:B------:R-:W-:Y:S01]  /*7740*/  FFMA R29, R49.reuse, R52, R29 ;  /* 0x00000034311d7223 */ /* 0x040fe2000000001d */
[----:B------:R-:W-:Y:S01]  /*7750*/  FFMA R30, R49, R77, R30 ;  /* 0x0000004d311e7223 */ /* 0x000fe2000000001e */
[----:B------:R-:W-:Y:S02]  /*7760*/  F2FP.SATFINITE.RELU.E4M3.F32.PACK_AB_MERGE_C R33, R4, R3, R5 ;  /* 0x000000030421723e */ /* 0x000fe40004807805 */
[----:B------:R-:W-:Y:S02]  /*7770*/  F2FP.SATFINITE.RELU.E4M3.F32.PACK_AB_MERGE_C R34, R8, R7, R9 ;  /* 0x000000070822723e */ /* 0x000fe40004807809 */
[----:B------:R-:W-:Y:S02]  /*7780*/  F2FP.SATFINITE.RELU.E4M3.F32.PACK_AB_MERGE_C R35, R12, R11, R13 ;  /* 0x0000000b0c23723e */ /* 0x000fe4000480780d */
[----:B------:R-:W-:Y:S02]  /*7790*/  MOV R0, 0x10 ;  /* 0x0000001000007802 */ /* 0x000fe40000000f00 */
[----:B------:R-:W-:Y:S01]  /*77a0*/  F2FP.SATFINITE.RELU.E4M3.F32.PACK_AB_MERGE_C R17, R20, R19, R21 ;  /* 0x000000131411723e */ /* 0x000fe20004807815 */
[----:B------:R1:W-:Y:S01]  /*77b0*/  STS.128 [R102+UR47+0x2300], R32 ;  /* 0x0023002066007988 */ /* 0x0003e20008000c2f */
[----:B------:R-:W-:Y:S02]  /*77c0*/  F2FP.SATFINITE.RELU.E4M3.F32.PACK_AB_MERGE_C R18, R26, R25, RZ ;  /* 0x000000191a12723e */ /* 0x000fe400048078ff */
[----:B------:R-:W-:Y:S02]  /*77d0*/  F2FP.SATFINITE.RELU.E4M3.F32.PACK_AB_MERGE_C R19, R30, R29, RZ ;  /* 0x0000001d1e13723e */ /* 0x000fe400048078ff */
[----:B------:R-:W-:Y:S02]  /*77e0*/  IADD3 R115, PT, PT, R102, UR47, RZ ;  /* 0x0000002f66737c10 */ /* 0x000fe4000fffe0ff */
[----:B------:R-:W-:Y:S02]  /*77f0*/  SEL R0, R0, 0xfffffff0, !P5 ;  /* 0xfffffff000007807 */ /* 0x000fe40006800000 */
[----:B------:R-:W-:Y:S02]  /*7800*/  F2FP.SATFINITE.RELU.E4M3.F32.PACK_AB_MERGE_C R18, R24, R23, R18 ;  /* 0x000000171812723e */ /* 0x000fe40004807812 */
[----:B------:R-:W-:Y:S02]  /*7810*/  F2FP.SATFINITE.RELU.E4M3.F32.PACK_AB_MERGE_C R19, R28, R27, R19 ;  /* 0x0000001b1c13723e */ /* 0x000fe40004807813 */
[----:B------:R-:W-:Y:S02]  /*7820*/  IADD3 R115, PT, PT, R115, R0, RZ ;  /* 0x0000000073737210 */ /* 0x000fe40007ffe0ff */
[----:B------:R-:W-:Y:S02]  /*7830*/  LEA R2, R107, UR47, 0x3 ;  /* 0x0000002f6b027c11 */ /* 0x000fe4000f8e18ff */
[----:B------:R-:W-:Y:S01]  /*7840*/  @!P6 SHF.L.U32 R3, R106, 0x1f, RZ ;  /* 0x0000001f6a03e819 */ /* 0x000fe200000006ff */
[----:B------:R1:W-:Y:S01]  /*7850*/  STS.128 [R115+0x2300], R16 ;  /* 0x0023001073007388 */ /* 0x0003e20000000c00 */
[----:B------:R-:W-:Y:S01]  /*7860*/  @!PT LDS RZ, [RZ] ;  /* 0x00000000fffff984 */ /* 0x000fe20000000800 */
[----:B------:R-:W-:Y:S01]  /*7870*/  @!PT LDS RZ, [RZ] ;  /* 0x00000000fffff984 */ /* 0x000fe20000000800 */
[----:B------:R-:W-:Y:S01]  /*7880*/  @!PT LDS RZ, [RZ] ;  /* 0x00000000fffff984 */ /* 0x000fe20000000800 */
[----:B------:R-:W-:Y:S01]  /*7890*/  @!PT LDS RZ, [RZ] ;  /* 0x00000000fffff984 */ /* 0x000fe20000000800 */
[----:B------:R2:W-:Y:S07]  /*78a0*/  MEMBAR.ALL.CTA ;  /* 0x0000000000007992 */ /* 0x0005ee0000008000 */
[----:B--2---:R-:W2:Y:S02]  /*78b0*/  FENCE.VIEW.ASYNC.S ;  /* 0x00000000000073c6 */ /* 0x004ea40000000000 */
[----:B--2---:R-:W-:Y:S06]  /*78c0*/  BAR.SYNC.DEFER_BLOCKING 0x1, 0x80 ;  /* 0x0042000000007b1d */ /* 0x004fec0000010000 */
[----:B------:R-:W-:Y:S05]  /*78d0*/  @P0 BRA `(.L_x_137) ;  /* 0x0000000000380947 */ /* 0x000fea0003800000 */
[----:B------:R-:W-:Y:S02]  /*78e0*/  UIADD3 UR4, UPT, UPT, UR47, 0x2300, URZ ;  /* 0x000023002f047890 */ /* 0x000fe4000fffe0ff */
[----:B------:R-:W-:Y:S01]  /*78f0*/  UIADD3 UR8, UP0, UPT, UR50, 0x680, URZ ;  /* 0x0000068032087890 */ /* 0x000fe2000ff1e0ff */
[----:B------:R-:W-:Y:S01]  /*7900*/  UMOV UR43, UR36 ;  /* 0x00000024002b7c82 */ /* 0x000fe20008000000 */
[----:B------:R-:W-:Y:S02]  /*7910*/  UIADD3 UR5, UPT, UPT, UR41, 0x40, URZ ;  /* 0x0000004029057890 */ /* 0x000fe4000fffe0ff */
[----:B------:R-:W-:Y:S01]  /*7920*/  MOV R110, UR4 ;  /* 0x00000004006e7c02 */ /* 0x000fe20008000f00 */
[----:B------:R-:W-:Y:S02]  /*7930*/  UIADD3.X UR9, UPT, UPT, URZ, UR51, URZ, UP0, !UPT ;  /* 0x00000033ff097290 */ /* 0x000fe400087fe4ff */
[----:B------:R-:W-:Y:S01]  /*7940*/  UIADD3 UR4, UPT, UPT, UR47, 0x2b00, URZ ;  /* 0x00002b002f047890 */ /* 0x000fe2000fffe0ff */
[----:B------:R-:W-:Y:S01]  /*7950*/  R2UR UR40, R110 ;  /* 0x000000006e2872ca */ /* 0x000fe200000e0000 */
[----:B------:R-:W-:Y:S01]  /*7960*/  UMOV UR6, UR42 ;  /* 0x0000002a00067c82 */ /* 0x000fe20008000000 */
[----:B------:R-:W-:Y:S11]  /*7970*/  UMOV UR7, UR36 ;  /* 0x0000002400077c82 */ /* 0x000ff60008000000 */
[----:B------:R2:W-:Y:S01]  /*7980*/  UTMASTG.3D [UR40], [UR8] ;  /* 0x00000028080073b5 */ /* 0x0005e20008010000 */
[----:B------:R2:W-:Y:S01]  /*7990*/  UTMASTG.3D [UR4], [UR8] ;  /* 0x00000004080073b5 */ /* 0x0005e20008010000 */
[----:B------:R0:W-:Y:S01]  /*79a0*/  UTMACMDFLUSH ;  /* 0x00000000000079b7 */ /* 0x0001e20000000000 */
[----:B--2---:R-:W-:Y:S04]  /*79b0*/  DEPBAR.LE SB0, 0x1 ;  /* 0x000080400000791a */ /* 0x004fe80000000000 */
.L_x_137:
[----:B------:R-:W-:Y:S05]  /*79c0*/  BSYNC.RECONVERGENT B0 ;  /* 0x0000000000007941 */ /* 0x000fea0003800200 */
.L_x_136:
[----:B------:R-:W-:Y:S06]  /*79d0*/  BAR.SYNC.DEFER_BLOCKING 0x1, 0x80 ;  /* 0x0042000000007b1d */ /* 0x000fec0000010000 */
[----:B------:R-:W2:Y:S01]  /*79e0*/  @!P6 SYNCS.PHASECHK.TRANS64.TRYWAIT P0, [R2+URZ+0x1a0], R3 ;  /* 0x0001a0030200e5a7 */ /* 0x000ea200080011ff */
[----:B------:R-:W-:Y:S01]  /*79f0*/  BSSY B1, `(.L_x_138) ;  /* 0x0000020000017945 */ /* 0x000fe20003800000 */
[----:B--2---:R-:W-:Y:S03]  /*7a00*/  @!P6 SEL R116, RZ, 0x1, !P0 ;  /* 0x00000001ff74e807 */ /* 0x004fe60004000000 */
[----:B------:R-:W-:Y:S05]  /*7a10*/  @P6 BRA `(.L_x_139) ;  /* 0x0000000000746947 */ /* 0x000fea0003800000 */
[----:B------:R-:W-:Y:S01]  /*7a20*/  ISETP.NE.AND P1, PT, R117, RZ, PT ;  /* 0x000000ff7500720c */ /* 0x000fe20003f25270 */
[----:B------:R-:W-:Y:S01]  /*7a30*/  BSSY B0, `(.L_x_140) ;  /* 0x0000009000007945 */ /* 0x000fe20003800000 */
[----:B------:R-:W-:Y:S11]  /*7a40*/  ISETP.NE.AND P0, PT, R116, RZ, PT ;  /* 0x000000ff7400720c */ /* 0x000ff60003f05270 */
[----:B------:R-:W-:Y:S05]  /*7a50*/  @P1 IMAD R3, R107, 0x1000, R102 ;  /* 0x000010006b031824 */ /* 0x000fea00078e0266 */
[----:B------:R-:W-:Y:S05]  /*7a60*/  @P1 IADD3 R4, PT, PT, R3, UR47, RZ ;  /* 0x0000002f03041c10 */ /* 0x000fea000fffe0ff */
[----:B------:R-:W-:Y:S01]  /*7a70*/  @P1 IMAD.IADD R4, R4, 0x1, R0 ;  /* 0x0000000104041824 */ /* 0x000fe200078e0200 */
[----:B------:R-:W-:Y:S06]  /*7a80*/  @P0 BRA `(.L_x_141) ;  /* 0x00000000000c0947 */ /* 0x000fec0003800000 */
[----:B------:R-:W-:Y:S04]  /*7a90*/  SHF.L.U32 R0, R106, 0x1f, RZ ;  /* 0x0000001f6a007819 */ /* 0x000fe800000006ff */
[----:B------:R-:W2:Y:S02]  /*7aa0*/  SYNCS.PHASECHK.TRANS64.TRYWAIT P0, [R2+URZ+0x1a0], R0 ;  /* 0x0001a000020075a7 */ /* 0x000ea400080011ff */
[----:B--2---:R-:W-:Y:S05]  /*7ab0*/  @!P0 BRA `(.L_x_142) ;  /* 0x0000002000188947 */ /* 0x004fea0003800000 */
.L_x_141:
[----:B------:R-:W-:Y:S05]  /*7ac0*/  BSYNC B0 ;  /* 0x0000000000007941 */ /* 0x000fea0003800000 */
.L_x_140:
[----:B------:R-:W-:Y:S01]  /*7ad0*/  ISETP.NE.AND P0, PT, R117, RZ, PT ;  /* 0x000000ff7500720c */ /* 0x000fe20003f05270 */
[----:B--2---:R-:W-:Y:S02]  /*7ae0*/  VIADD R2, R2, 0x1b0 ;  /* 0x000001b002027836 */ /* 0x004fe40000000000 */
[----:B------:R-:W-:Y:S02]  /*7af0*/  IMAD.U32 R0, RZ, RZ, UR37 ;  /* 0x00000025ff007e24 */ /* 0x000fe4000f8e00ff */
[----:B------:R-:W-:Y:S03]  /*7b00*/  VIADD R107, R107, 0x1 ;  /* 0x000000016b6b7836 */ /* 0x000fe60000000000 */
[----:B------:R-:W-:Y:S05]  /*7b10*/  PRMT R0, R0, 0x654, R2 ;  /* 0x0000065400007816 */ /* 0x000fea0000000002 */
[----:B------:R2:W3:Y:S04]  /*7b20*/  @P0 LDS.128 R80, [R3+UR47+0x300] ;  /* 0x0003002f03500984 */ /* 0x0004e80008000c00 */
[----:B------:R2:W4:Y:S01]  /*7b30*/  @P0 LDS.128 R84, [R4+0x300] ;  /* 0x0003000004540984 */ /* 0x0005220000000c00 */
        /* <DEDUP_REMOVED lines=10> */
[----:B--23--:R-:W-:Y:S02]  /*7be0*/  LOP3.LUT R106, R106, R0, RZ, 0x3c, !PT ;  /* 0x000000006a6a7212 */ /* 0x00cfe400078e3cff */
.L_x_139:
[----:B------:R-:W-:Y:S05]  /*7bf0*/  BSYNC B1 ;  /* 0x0000000000017941 */ /* 0x000fea0003800000 */
.L_x_138:
[----:B------:R-:W-:Y:S05]  /*7c00*/  VIADD R0, R48, 0x20 ;  /* 0x0000002030007836 */ /* 0x000fea0000000000 */
[----:B------:R-:W-:Y:S04]  /*7c10*/  SHF.R.U32.HI R0, RZ, 0x15, R0 ;  /* 0x00000015ff007819 */ /* 0x000fe80000011600 */
[----:B------:R-:W-:Y:S11]  /*7c20*/  LOP3.LUT P0, RZ, R0, 0x3, R104, 0x48, !PT ;  /* 0x0000000300ff7812 */ /* 0x000ff60007804868 */
[----:B------:R-:W-:Y:S02]  /*7c30*/  @!UPT UIADD3 URZ, UPT, UPT, URZ, URZ, URZ ;  /* 0x000000fffffff290 */ /* 0x000fe4000fffe0ff */
[----:B------:R-:W-:Y:S05]  /*7c40*/  @!P0 BRA `(.L_x_143) ;  /* 0x0000000000408947 */ /* 0x000fea0003800000 */
[----:B------:R-:W2:Y:S01]  /*7c50*/  LDCU.64 UR8, c[0x4][0x70] ;  /* 0x01000e00ff0877ac */ /* 0x000ea20008000a00 */
[----:B------:R-:W-:Y:S01]  /*7c60*/  MOV R3, 0x0 ;  /* 0x0000000000037802 */ /* 0x000fe20000000f00 */
[----:B------:R-:W-:Y:S02]  /*7c70*/  HFMA2 R12, -RZ, RZ, 0, 5.9604644775390625e-08 ;  /* 0x00000001ff0c7431 */ /* 0x000fe400000001ff */
[----:B------:R-:W-:Y:S02]  /*7c80*/  IMAD.MOV.U32 R8, RZ, RZ, 0x192 ;  /* 0x00000192ff087424 */ /* 0x000fe400078e00ff */
[----:B------:R-:W-:Y:S01]  /*7c90*/  IMAD.MOV.U32 R13, RZ, RZ, RZ ;  /* 0x000000ffff0d7224 */ /* 0x000fe200078e00ff */
[----:B------:R-:W3:Y:S01]  /*7ca0*/  LDCU.64 UR6, c[0x4][0x78] ;  /* 0x01000f00ff0677ac */ /* 0x000ee20008000a00 */
[----:B------:R-:W1:Y:S01]  /*7cb0*/  LDC.64 R2, c[0x4][R3] ;  /* 0x0100000003027b82 */ /* 0x000e620000000a00 */
[----:B------:R-:W5:Y:S01]  /*7cc0*/  LDCU.64 UR4, c[0x4][0x10] ;  /* 0x01000200ff0477ac */ /* 0x000f620008000a00 */
[----:B--2---:R-:W-:Y:S01]  /*7cd0*/  MOV R5, UR9 ;  /* 0x0000000900057c02 */ /* 0x004fe20008000f00 */
[----:B------:R-:W-:Y:S01]  /*7ce0*/  IMAD.U32 R4, RZ, RZ, UR8 ;  /* 0x00000008ff047e24 */ /* 0x000fe2000f8e00ff */
[----:B---3--:R-:W-:Y:S01]  /*7cf0*/  MOV R7, UR7 ;  /* 0x0000000700077c02 */ /* 0x008fe20008000f00 */
[----:B------:R-:W-:Y:S01]  /*7d00*/  IMAD.U32 R6, RZ, RZ, UR6 ;  /* 0x00000006ff067e24 */ /* 0x000fe2000f8e00ff */
[----:B-----5:R-:W-:Y:S01]  /*7d10*/  MOV R11, UR5 ;  /* 0x00000005000b7c02 */ /* 0x020fe20008000f00 */
[----:B------:R-:W-:Y:S02]  /*7d20*/  IMAD.U32 R10, RZ, RZ, UR4 ;  /* 0x00000004ff0a7e24 */ /* 0x000fe4000f8e00ff */
[----:B------:R-:W-:Y:S07]  /*7d30*/  LEPC R20, `(.L_x_143) ;  /* 0x000000001014794e */ /* 0x000fee0000000000 */
[----:B-1--4-:R-:W-:Y:S05]  /*7d40*/  CALL.ABS.NOINC R2 ;  /* 0x0000000002007343 */ /* 0x012fea0003c00000 */
.L_x_143:
[----:B------:R-:W-:Y:S01]  /*7d50*/  ISETP.NE.AND P0, PT, R111, RZ, PT ;  /* 0x000000ff6f00720c */ /* 0x000fe20003f05270 */
[----:B------:R-:W-:Y:S05]  /*7d60*/  WARPSYNC.ALL ;  /* 0x0000000000007948 */ /* 0x000fea0003800000 */
[----:B------:R-:W-:Y:S01]  /*7d70*/  R2UR UR4, R48 ;  /* 0x00000000300472ca */ /* 0x000fe200000e0000 */
[----:B------:R-:W-:Y:S01]  /*7d80*/  BSSY.RECONVERGENT B0, `(.L_x_144) ;  /* 0x000009f000007945 */ /* 0x000fe20003800200 */
[-C--:B------:R-:W-:Y:S02]  /*7d90*/  F2FP.F16.E4M3.UNPACK_B R4, R81.reuse ;  /* 0x00000051ff04723e */ /* 0x080fe400020006ff */
[-C--:B------:R-:W-:Y:S02]  /*7da0*/  F2FP.F16.E4M3.UNPACK_B R2, R80.reuse ;  /* 0x00000050ff02723e */ /* 0x080fe400020006ff */
[----:B------:R-:W-:Y:S01]  /*7db0*/  F2FP.F16.E4M3.UNPACK_B R80, R80.H1 ;  /* 0x00000050ff50723e */ /* 0x000fe200030006ff */
[--C-:B------:R-:W-:Y:S01]  /*7dc0*/  HADD2.F32 R50, -RZ, R4.reuse.H0_H0 ;  /* 0x20000004ff327230 */ /* 0x100fe20000004100 */
[----:B------:R-:W-:Y:S01]  /*7dd0*/  F2FP.F16.E4M3.UNPACK_B R81, R81.H1 ;  /* 0x00000051ff51723e */ /* 0x000fe200030006ff */
[----:B------:R-:W-:Y:S01]  /*7de0*/  HADD2.F32 R51, -RZ, R4.H1_H1 ;  /* 0x30000004ff337230 */ /* 0x000fe20000004100 */
[-C--:B------:R-:W-:Y:S01]  /*7df0*/  F2FP.F16.E4M3.UNPACK_B R55, R82.reuse ;  /* 0x00000052ff37723e */ /* 0x080fe200020006ff */
[--C-:B------:R-:W-:Y:S01]  /*7e00*/  HADD2.F32 R0, -RZ, R2.reuse.H0_H0 ;  /* 0x20000002ff007230 */ /* 0x100fe20000004100 */
[----:B------:R-:W-:Y:S01]  /*7e10*/  F2FP.F16.E4M3.UNPACK_B R82, R82.H1 ;  /* 0x00000052ff52723e */ /* 0x000fe200030006ff */
[----:B-1----:R-:W1:Y:S01]  /*7e20*/  LDTM.x32 R4, tmem[UR4+0x20] ;  /* 0x00002004000479ee */ /* 0x002e6200082c0000 */
[----:B------:R-:W-:Y:S01]  /*7e30*/  NOP ;  /* 0x0000000000007918 */ /* 0x000fe20000000000 */
[----:B------:R-:W-:Y:S01]  /*7e40*/  IADD3 R113, PT, PT, R113, 0x210, RZ ;  /* 0x0000021071717810 */ /* 0x000fe20007ffe0ff */
[----:B------:R-:W-:Y:S01]  /*7e50*/  HADD2.F32 R2, -RZ, R2.H1_H1 ;  /* 0x30000002ff027230 */ /* 0x000fe20000004100 */
[----:B------:R-:W-:Y:S01]  /*7e60*/  F2FP.F16.E4M3.UNPACK_B R59, R83 ;  /* 0x00000053ff3b723e */ /* 0x000fe200020006ff */
[--C-:B------:R-:W-:Y:S01]  /*7e70*/  HADD2.F32 R54, -RZ, R55.reuse.H0_H0 ;  /* 0x20000037ff367230 */ /* 0x100fe20000004100 */
[----:B------:R-:W-:Y:S01]  /*7e80*/  LOP3.LUT R113, R113, 0xfefffff8, RZ, 0xc0, !PT ;  /* 0xfefffff871717812 */ /* 0x000fe200078ec0ff */
[----:B------:R-:W-:Y:S01]  /*7e90*/  HADD2.F32 R55, -RZ, R55.H1_H1 ;  /* 0x30000037ff377230 */ /* 0x000fe20000004100 */
[----:B----4-:R-:W-:Y:S01]  /*7ea0*/  F2FP.F16.E4M3.UNPACK_B R63, R84 ;  /* 0x00000054ff3f723e */ /* 0x010fe200020006ff */
[--C-:B------:R-:W-:Y:S01]  /*7eb0*/  HADD2.F32 R58, -RZ, R59.reuse.H0_H0 ;  /* 0x2000003bff3a7230 */ /* 0x100fe20000004100 */
[----:B-1----:R1:W-:Y:S01]  /*7ec0*/  SYNCS.ARRIVE.TRANS64.RED.A1T0 RZ, [R113+URZ], RZ ;  /* 0x000000ff71ff79a7 */ /* 0x0023e200081004ff */
[----:B------:R-:W-:Y:S01]  /*7ed0*/  HADD2.F32 R59, -RZ, R59.H1_H1 ;  /* 0x3000003bff3b7230 */ /* 0x000fe20000004100 */
[----:B------:R-:W-:Y:S01]  /*7ee0*/  F2FP.F16.E4M3.UNPACK_B R67, R85 ;  /* 0x00000055ff43723e */ /* 0x000fe200020006ff */
[--C-:B------:R-:W-:Y:S01]  /*7ef0*/  HADD2.F32 R62, -RZ, R63.reuse.H0_H0 ;  /* 0x2000003fff3e7230 */ /* 0x100fe20000004100 */
[----:B------:R-:W-:Y:S01]  /*7f00*/  F2FP.F16.E4M3.UNPACK_B R71, R86 ;  /* 0x00000056ff47723e */ /* 0x000fe200020006ff */
[----:B------:R-:W-:Y:S01]  /*7f10*/  HADD2.F32 R63, -RZ, R63.H1_H1 ;  /* 0x3000003fff3f7230 */ /* 0x000fe20000004100 */
[----:B------:R-:W-:Y:S01]  /*7f20*/  F2FP.F16.E4M3.UNPACK_B R75, R87 ;  /* 0x00000057ff4b723e */ /* 0x000fe200020006ff */
[--C-:B------:R-:W-:Y:S01]  /*7f30*/  HADD2.F32 R66, -RZ, R67.reuse.H0_H0 ;  /* 0x20000043ff427230 */ /* 0x100fe20000004100 */
[----:B------:R-:W-:Y:S01]  /*7f40*/  F2FP.F16.E4M3.UNPACK_B R83, R83.H1 ;  /* 0x00000053ff53723e */ /* 0x000fe200030006ff */
[----:B------:R-:W-:Y:S01]  /*7f50*/  HADD2.F32 R67, -RZ, R67.H1_H1 ;  /* 0x30000043ff437230 */ /* 0x000fe20000004100 */
[----:B------:R-:W-:Y:S01]  /*7f60*/  F2FP.F16.E4M3.UNPACK_B R84, R84.H1 ;  /* 0x00000054ff54723e */ /* 0x000fe200030006ff */
[--C-:B------:R-:W-:Y:S01]  /*7f70*/  HADD2.F32 R70, -RZ, R71.reuse.H0_H0 ;  /* 0x20000047ff467230 */ /* 0x100fe20000004100 */
[----:B------:R-:W-:Y:S01]  /*7f80*/  F2FP.F16.E4M3.UNPACK_B R85, R85.H1 ;  /* 0x00000055ff55723e */ /* 0x000fe200030006ff */
[----:B------:R-:W-:Y:S02]  /*7f90*/  HADD2.F32 R71, -RZ, R71.H1_H1 ;  /* 0x30000047ff477230 */ /* 0x000fe40000004100 */
[C---:B------:R-:W-:Y:S01]  /*7fa0*/  FMUL R4, R47.reuse, R4 ;  /* 0x000000042f047220 */ /* 0x040fe20000400000 */
[C---:B------:R-:W-:Y:S01]  /*7fb0*/  FMUL R5, R47.reuse, R5 ;  /* 0x000000052f057220 */ /* 0x040fe20000400000 */
[--C-:B------:R-:W-:Y:S02]  /*7fc0*/  HADD2.F32 R3, -RZ, R80.reuse.H0_H0 ;  /* 0x20000050ff037230 */ /* 0x100fe40000004100 */
[----:B------:R-:W-:Y:S01]  /*7fd0*/  FMUL R8, R47, R8 ;  /* 0x000000082f087220 */ /* 0x000fe20000400000 */
[C---:B------:R-:W-:Y:S01]  /*7fe0*/  FFMA R4, R49.reuse, R0, R4 ;  /* 0x0000000031047223 */ /* 0x040fe20000000004 */
[----:B------:R-:W-:Y:S01]  /*7ff0*/  FFMA R5, R49, R2, R5 ;  /* 0x0000000231057223 */ /* 0x000fe20000000005 */
[C---:B------:R-:W-:Y:S01]  /*8000*/  FMUL R9, R47.reuse, R9 ;  /* 0x000000092f097220 */ /* 0x040fe20000400000 */
        /* <DEDUP_REMOVED lines=10> */
[--C-:B------:R-:W-:Y:S02]  /*80b0*/  HADD2.F32 R74, -RZ, R75.reuse.H0_H0 ;  /* 0x2000004bff4a7230 */ /* 0x100fe40000004100 */
[C---:B------:R-:W-:Y:S01]  /*80c0*/  FMUL R28, R47.reuse, R32 ;  /* 0x000000202f1c7220 */ /* 0x040fe20000400000 */
[----:B------:R-:W-:Y:S02]  /*80d0*/  HADD2.F32 R75, -RZ, R75.H1_H1 ;  /* 0x3000004bff4b7230 */ /* 0x000fe40000004100 */
[C---:B------:R-:W-:Y:S01]  /*80e0*/  FMUL R29, R47.reuse, R33 ;  /* 0x000000212f1d7220 */ /* 0x040fe20000400000 */
[----:B------:R-:W-:Y:S02]  /*80f0*/  HADD2.F32 R48, -RZ, R80.H1_H1 ;  /* 0x30000050ff307230 */ /* 0x000fe40000004100 */
[C---:B------:R-:W-:Y:S01]  /*8100*/  FMUL R6, R47.reuse, R6 ;  /* 0x000000062f067220 */ /* 0x040fe20000400000 */
[C---:B------:R-:W-:Y:S01]  /*8110*/  FMUL R7, R47.reuse, R7 ;  /* 0x000000072f077220 */ /* 0x040fe20000400000 */
[--C-:B------:R-:W-:Y:S02]  /*8120*/  HADD2.F32 R52, -RZ, R81.reuse.H0_H0 ;  /* 0x20000051ff347230 */ /* 0x100fe40000004100 */
[----:B------:R-:W-:Y:S01]  /*8130*/  FMUL R10, R47, R10 ;  /* 0x0000000a2f0a7220 */ /* 0x000fe20000400000 */
[C---:B------:R-:W-:Y:S01]  /*8140*/  FFMA R6, R49.reuse, R3, R6 ;  /* 0x0000000331067223 */ /* 0x040fe20000000006 */
[----:B------:R-:W-:Y:S02]  /*8150*/  HADD2.F32 R53, -RZ, R81.H1_H1 ;  /* 0x30000051ff357230 */ /* 0x000fe40000004100 */
[C---:B------:R-:W-:Y:S01]  /*8160*/  FFMA R7, R49.reuse, R48, R7 ;  /* 0x0000003031077223 */ /* 0x040fe20000000007 */
[C---:B------:R-:W-:Y:S01]  /*8170*/  FFMA R8, R49.reuse, R50, R8 ;  /* 0x0000003231087223 */ /* 0x040fe20000000008 */
[C---:B------:R-:W-:Y:S01]  /*8180*/  FFMA R9, R49.reuse, R51, R9 ;  /* 0x0000003331097223 */ /* 0x040fe20000000009 */
[----:B------:R-:W-:Y:S01]  /*8190*/  FFMA R10, R49, R52, R10 ;  /* 0x00000034310a7223 */ /* 0x000fe2000000000a */
[----:B------:R-:W-:Y:S01]  /*81a0*/  FMUL R11, R47, R11 ;  /* 0x0000000b2f0b7220 */ /* 0x000fe20000400000 */
[----:B------:R-:W-:Y:S01]  /*81b0*/  F2FP.F16.E4M3.UNPACK_B R86, R86.H1 ;  /* 0x00000056ff56723e */ /* 0x000fe200030006ff */
[--C-:B------:R-:W-:Y:S01]  /*81c0*/  HADD2.F32 R56, -RZ, R82.reuse.H0_H0 ;  /* 0x20000052ff387230 */ /* 0x100fe20000004100 */
[----:B------:R-:W-:Y:S01]  /*81d0*/  F2FP.SATFINITE.RELU.E4M3.F32.PACK_AB_MERGE_C R6, R7, R6, RZ ;  /* 0x000000060706723e */ /* 0x000fe200048078ff */
[C---:B------:R-:W-:Y:S01]  /*81e0*/  FFMA R11, R49.reuse, R53, R11 ;  /* 0x00000035310b7223 */ /* 0x040fe2000000000b */
[C---:B------:R-:W-:Y:S01]  /*81f0*/  FFMA R12, R49.reuse, R54, R12 ;  /* 0x00000036310c7223 */ /* 0x040fe2000000000c */
[----:B------:R-:W-:Y:S01]  /*8200*/  FFMA R13, R49, R55, R13 ;  /* 0x00000037310d7223 */ /* 0x000fe2000000000d */
[----:B------:R-:W-:Y:S01]  /*8210*/  F2FP.SATFINITE.RELU.E4M3.F32.PACK_AB_MERGE_C R4, R5, R4, R6 ;  /* 0x000000040504723e */ /* 0x000fe20004807806 */
[----:B------:R-:W-:Y:S01]  /*8220*/  HADD2.F32 R57, -RZ, R82.H1_H1 ;  /* 0x30000052ff397230 */ /* 0x000fe20000004100 */
[----:B------:R-:W-:Y:S01]  /*8230*/  F2FP.SATFINITE.RELU.E4M3.F32.PACK_AB_MERGE_C R10, R11, R10, RZ ;  /* 0x0000000a0b0a723e */ /* 0x000fe200048078ff */
[C---:B------:R-:W-:Y:S01]  /*8240*/  FMUL R14, R47.reuse, R14 ;  /* 0x0000000e2f0e7220 */ /* 0x040fe20000400000 */
[----:B------:R-:W-:Y:S01]  /*8250*/  FMUL R15, R47, R15 ;  /* 0x0000000f2f0f7220 */ /* 0x000fe20000400000 */
[--C-:B------:R-:W-:Y:S01]  /*8260*/  HADD2.F32 R60, -RZ, R83.reuse.H0_H0 ;  /* 0x20000053ff3c7230 */ /* 0x100fe20000004100 */
[----:B------:R-:W-:Y:S01]  /*8270*/  F2FP.SATFINITE.RELU.E4M3.F32.PACK_AB_MERGE_C R5, R9, R8, R10 ;  /* 0x000000080905723e */ /* 0x000fe2000480780a */
[C---:B------:R-:W-:Y:S01]  /*8280*/  FFMA R14, R49.reuse, R56, R14 ;  /* 0x00000038310e7223 */ /* 0x040fe2000000000e */
[C---:B------:R-:W-:Y:S01]  /*8290*/  FFMA R15, R49.reuse, R57, R15 ;  /* 0x00000039310f7223 */ /* 0x040fe2000000000f */
[C---:B------:R-:W-:Y:S01]  /*82a0*/  FFMA R16, R49.reuse, R58, R16 ;  /* 0x0000003a31107223 */ /* 0x040fe20000000010 */
[----:B------:R-:W-:Y:S01]  /*82b0*/  FFMA R17, R49, R59, R17 ;  /* 0x0000003b31117223 */ /* 0x000fe20000000011 */
[----:B------:R-:W-:Y:S02]  /*82c0*/  HADD2.F32 R61, -RZ, R83.H1_H1 ;  /* 0x30000053ff3d7230 */ /* 0x000fe40000004100 */
[C---:B------:R-:W-:Y:S01]  /*82d0*/  FMUL R18, R47.reuse, R18 ;  /* 0x000000122f127220 */ /* 0x040fe20000400000 */
[C---:B------:R-:W-:Y:S01]  /*82e0*/  FMUL R19, R47.reuse, R19 ;  /* 0x000000132f137220 */ /* 0x040fe20000400000 */
[--C-:B------:R-:W-:Y:S02]  /*82f0*/  HADD2.F32 R64, -RZ, R84.reuse.H0_H0 ;  /* 0x20000054ff407230 */ /* 0x100fe40000004100 */
[----:B------:R-:W-:Y:S01]  /*8300*/  FMUL R22, R47, R22 ;  /* 0x000000162f167220 */ /* 0x000fe20000400000 */
[C---:B------:R-:W-:Y:S01]  /*8310*/  FFMA R18, R49.reuse, R60, R18 ;  /* 0x0000003c31127223 */ /* 0x040fe20000000012 */
[----:B------:R-:W-:Y:S02]  /*8320*/  HADD2.F32 R65, -RZ, R84.H1_H1 ;  /* 0x30000054ff417230 */ /* 0x000fe40000004100 */
[----:B------:R-:W-:Y:S01]  /*8330*/  FFMA R19, R49, R61, R19 ;  /* 0x0000003d31137223 */ /* 0x000fe20000000013 */
[----:B------:R-:W-:Y:S01]  /*8340*/  FMUL R23, R47, R23 ;  /* 0x000000172f177220 */ /* 0x000fe20000400000 */
[C---:B------:R-:W-:Y:S01]  /*8350*/  FFMA R20, R49.reuse, R62, R20 ;  /* 0x0000003e31147223 */ /* 0x040fe20000000014 */
[C---:B------:R-:W-:Y:S01]  /*8360*/  FFMA R21, R49.reuse, R63, R21 ;  /* 0x0000003f31157223 */ /* 0x040fe20000000015 */
[--C-:B------:R-:W-:Y:S02]  /*8370*/  HADD2.F32 R68, -RZ, R85.reuse.H0_H0 ;  /* 0x20000055ff447230 */ /* 0x100fe40000004100 */
[----:B------:R-:W-:Y:S01]  /*8380*/  FFMA R22, R49, R64, R22 ;  /* 0x0000004031167223 */ /* 0x000fe20000000016 */
[----:B------:R-:W-:Y:S02]  /*8390*/  HADD2.F32 R69, -RZ, R85.H1_H1 ;  /* 0x30000055ff457230 */ /* 0x000fe40000004100 */
[----:B------:R-:W-:Y:S01]  /*83a0*/  FMUL R3, R47, R26 ;  /* 0x0000001a2f037220 */ /* 0x000fe20000400000 */
[----:B------:R-:W-:Y:S01]  /*83b0*/  FFMA R23, R49, R65, R23 ;  /* 0x0000004131177223 */ /* 0x000fe20000000017 */
[----:B------:R-:W-:Y:S01]  /*83c0*/  FMUL R27, R47, R27 ;  /* 0x0000001b2f1b7220 */ /* 0x000fe20000400000 */
[C---:B------:R-:W-:Y:S01]  /*83d0*/  FFMA R0, R49.reuse, R66, R0 ;  /* 0x0000004231007223 */ /* 0x040fe20000000000 */
[----:B------:R-:W-:Y:S01]  /*83e0*/  F2FP.F16.E4M3.UNPACK_B R87, R87.H1 ;  /* 0x00000057ff57723e */ /* 0x000fe200030006ff */
        /* <DEDUP_REMOVED lines=15> */
[----:B------:R-:W-:Y:S01]  /*84e0*/  F2FP.SATFINITE.RELU.E4M3.F32.PACK_AB_MERGE_C R14, R15, R14, RZ ;  /* 0x0000000e0f0e723e */ /* 0x000fe200048078ff */
[----:B------:R-:W-:Y:S01]  /*84f0*/  FFMA R28, R49, R74, R28 ;  /* 0x0000004a311c7223 */ /* 0x000fe2000000001c */
[----:B------:R-:W-:Y:S01]  /*8500*/  F2FP.SATFINITE.RELU.E4M3.F32.PACK_AB_MERGE_C R7, R19, R18, RZ ;  /* 0x000000121307723e */ /* 0x000fe200048078ff */
[C---:B------:R-:W-:Y:S01]  /*8510*/  FFMA R29, R49.reuse, R75, R29 ;  /* 0x0000004b311d7223 */ /* 0x040fe2000000001d */
[----:B------:R-:W-:Y:S01]  /*8520*/  FFMA R30, R49, R76, R30 ;  /* 0x0000004c311e7223 */ /* 0x000fe2000000001e */
[----:B------:R-:W-:Y:S01]  /*8530*/  F2FP.SATFINITE.RELU.E4M3.F32.PACK_AB_MERGE_C R22, R23, R22, RZ ;  /* 0x000000161716723e */ /* 0x000fe200048078ff */
[----:B------:R-:W-:Y:S01]  /*8540*/  FFMA R35, R49, R77, R35 ;  /* 0x0000004d31237223 */ /* 0x000fe20000000023 */
[----:B------:R-:W-:Y:S02]  /*8550*/  F2FP.SATFINITE.RELU.E4M3.F32.PACK_AB_MERGE_C R6, R13, R12, R14 ;  /* 0x0000000c0d06723e */ /* 0x000fe4000480780e */
[----:B------:R-:W-:Y:S02]  /*8560*/  F2FP.SATFINITE.RELU.E4M3.F32.PACK_AB_MERGE_C R7, R17, R16, R7 ;  /* 0x000000101107723e */ /* 0x000fe40004807807 */
[----:B------:R-:W-:Y:S02]  /*8570*/  F2FP.SATFINITE.RELU.E4M3.F32.PACK_AB_MERGE_C R20, R21, R20, R22 ;  /* 0x000000141514723e */ /* 0x000fe40004807816 */
[----:B------:R-:W-:Y:S01]  /*8580*/  F2FP.SATFINITE.RELU.E4M3.F32.PACK_AB_MERGE_C R3, R27, R3, RZ ;  /* 0x000000031b03723e */ /* 0x000fe200048078ff */
[----:B------:R1:W-:Y:S01]  /*8590*/  STS.128 [R102+UR47+0x3300], R4 ;  /* 0x0033000466007988 */ /* 0x0003e20008000c2f */
[----:B------:R-:W-:Y:S02]  /*85a0*/  F2FP.SATFINITE.RELU.E4M3.F32.PACK_AB_MERGE_C R22, R31, R26, RZ ;  /* 0x0000001a1f16723e */ /* 0x000fe400048078ff */
[----:B------:R-:W-:Y:S02]  /*85b0*/  F2FP.SATFINITE.RELU.E4M3.F32.PACK_AB_MERGE_C R23, R35, R30, RZ ;  /* 0x0000001e2317723e */ /* 0x000fe400048078ff */
[----:B------:R-:W-:Y:S02]  /*85c0*/  F2FP.SATFINITE.RELU.E4M3.F32.PACK_AB_MERGE_C R21, R2, R0, R3 ;  /* 0x000000000215723e */ /* 0x000fe40004807803 */
[----:B------:R-:W-:Y:S02]  /*85d0*/  F2FP.SATFINITE.RELU.E4M3.F32.PACK_AB_MERGE_C R22, R25, R24, R22 ;  /* 0x000000181916723e */ /* 0x000fe40004807816 */
[----:B------:R-:W-:Y:S02]  /*85e0*/  F2FP.SATFINITE.RELU.E4M3.F32.PACK_AB_MERGE_C R23, R29, R28, R23 ;  /* 0x0000001c1d17723e */ /* 0x000fe40004807817 */
[----:B------:R-:W-:Y:S03]  /*85f0*/  IADD3 R45, PT, PT, R45, 0x1, RZ ;  /* 0x000000012d2d7810 */ /* 0x000fe60007ffe0ff */
        /* <DEDUP_REMOVED lines=9> */
[----:B------:R-:W-:Y:S02]  /*8690*/  UIADD3 UR12, UP0, UPT, UR50, 0x680, URZ ;  /* 0x00000680320c7890 */ /* 0x000fe4000ff1e0ff */
[----:B------:R-:W-:Y:S02]  /*86a0*/  UIADD3 UR9, UPT, UPT, UR41, 0x20, URZ ;  /* 0x0000002029097890 */ /* 0x000fe4000fffe0ff */
[----:B------:R-:W-:Y:S02]  /*86b0*/  UIADD3 UR8, UPT, UPT, UR47, 0x3300, URZ ;  /* 0x000033002f087890 */ /* 0x000fe4000fffe0ff */
[----:B------:R-:W-:Y:S01]  /*86c0*/  UIADD3.X UR13, UPT, UPT, URZ, UR51, URZ, UP0, !UPT ;  /* 0x00000033ff0d7290 */ /* 0x000fe200087fe4ff */
[----:B------:R-:W-:Y:S01]  /*86d0*/  UMOV UR10, UR42 ;  /* 0x0000002a000a7c82 */ /* 0x000fe20008000000 */
[----:B------:R-:W-:Y:S01]  /*86e0*/  UMOV UR11, UR36 ;  /* 0x00000024000b7c82 */ /* 0x000fe20008000000 */
[----:B------:R-:W-:Y:S02]  /*86f0*/  UIADD3 UR5, UPT, UPT, UR41, 0x60, URZ ;  /* 0x0000006029057890 */ /* 0x000fe4000fffe0ff */
[----:B------:R-:W-:Y:S01]  /*8700*/  UIADD3 UR4, UPT, UPT, UR47, 0x3b00, URZ ;  /* 0x00003b002f047890 */ /* 0x000fe2000fffe0ff */
[----:B------:R-:W-:Y:S03]  /*8710*/  UMOV UR6, UR42 ;  /* 0x0000002a00067c82 */ /* 0x000fe60008000000 */
[----:B------:R2:W-:Y:S01]  /*8720*/  UTMASTG.3D [UR8], [UR12] ;  /* 0x000000080c0073b5 */ /* 0x0005e20008010000 */
[----:B------:R-:W-:Y:S04]  /*8730*/  UMOV UR7, UR36 ;  /* 0x0000002400077c82 */ /* 0x000fe80008000000 */
[----:B------:R2:W-:Y:S01]  /*8740*/  UTMASTG.3D [UR4], [UR12] ;  /* 0x000000040c0073b5 */ /* 0x0005e20008010000 */
[----:B------:R0:W-:Y:S01]  /*8750*/  UTMACMDFLUSH ;  /* 0x00000000000079b7 */ /* 0x0001e20000000000 */
[----:B--2---:R-:W-:Y:S04]  /*8760*/  DEPBAR.LE SB0, 0x1 ;  /* 0x000080400000791a */ /* 0x004fe80000000000 */
.L_x_145:
[----:B------:R-:W-:Y:S05]  /*8770*/  BSYNC.RECONVERGENT B0 ;  /* 0x0000000000007941 */ /* 0x000fea0003800200 */
.L_x_144:
[----:B------:R-:W-:Y:S01]  /*8780*/  BAR.SYNC.DEFER_BLOCKING 0x1, 0x80 ;  /* 0x0042000000007b1d */ /* 0x000fe20000010000 */
[----:B------:R-:W-:Y:S01]  /*8790*/  ISETP.NE.AND P2, PT, R112, RZ, PT ;  /* 0x000000ff7000720c */ /* 0x000fe20003f45270 */
[----:B------:R-:W-:Y:S01]  /*87a0*/  IMAD.IADD R15, R43, 0x1, R96 ;  /* 0x000000012b0f7824 */ /* 0x000fe200078e0260 */
[----:B------:R-:W-:Y:S01]  /*87b0*/  ISETP.NE.AND P0, PT, R114, 0x2, PT ;  /* 0x000000027200780c */ /* 0x000fe20003f05270 */
[----:B------:R-:W-:Y:S01]  /*87c0*/  IMAD.IADD R14, R44, 0x1, R97 ;  /* 0x000000012c0e7824 */ /* 0x000fe200078e0261 */
[----:B------:R-:W-:Y:S02]  /*87d0*/  ISETP.NE.AND P1, PT, R45, 0x4, PT ;  /* 0x000000042d00780c */ /* 0x000fe40003f25270 */
[----:B------:R-:W-:Y:S02]  /*87e0*/  SEL R2, RZ, 0x1, P0 ;  /* 0x00000001ff027807 */ /* 0x000fe40000000000 */
[----:B------:R-:W-:Y:S02]  /*87f0*/  SEL R0, RZ, 0x1, P1 ;  /* 0x00000001ff007807 */ /* 0x000fe40000800000 */
[----:B------:R-:W-:Y:S02]  /*8800*/  LOP3.LUT R108, R108, R2, RZ, 0x3c, !PT ;  /* 0x000000026c6c7212 */ /* 0x000fe400078e3cff */
[----:B------:R-:W-:Y:S02]  /*8810*/  LOP3.LUT R109, R109, R0, RZ, 0x3c, !PT ;  /* 0x000000006d6d7212 */ /* 0x000fe400078e3cff */
[----:B------:R-:W-:Y:S02]  /*8820*/  @P2 R2UR UR36, R105 ;  /* 0x00000000692422ca */ /* 0x000fe400000e0000 */
[----:B------:R-:W-:Y:S02]  /*8830*/  SEL R114, R114, RZ, P0 ;  /* 0x000000ff72727207 */ /* 0x000fe40000000000 */
[----:B------:R-:W-:Y:S01]  /*8840*/  SEL R45, R45, RZ, P1 ;  /* 0x000000ff2d2d7207 */ /* 0x000fe20000800000 */
[----:B------:R-:W-:Y:S10]  /*8850*/  @P2 BRA `(.L_x_146) ;  /* 0xffffffd400c42947 */ /* 0x000ff4000383ffff */
[----:B------:R-:W-:Y:S05]  /*8860*/  EXIT ;  /* 0x000000000000794d */ /* 0x000fea0003800000 */
.L_x_25:
[----:B--2---:R2:W4:Y:S02]  /*8870*/  SYNCS.PHASECHK.TRANS64.TRYWAIT P0, [R2+URZ+0x240], R3 ;  /* 0x00024003020075a7 */ /* 0x00452400080011ff */
[----:B----4-:R-:W-:Y:S05]  /*8880*/  @!P0 NANOSLEEP.SYNCS 0x989680 ;  /* 0x009896800000895d */ /* 0x010fea0003900000 */
[----:B------:R-:W4:Y:S02]  /*8890*/  @!P0 SYNCS.PHASECHK.TRANS64 P0, [R2+URZ+0x240], R3 ;  /* 0x00024003020085a7 */ /* 0x000f2400080010ff */
[----:B----4-:R-:W-:Y:S05]  /*88a0*/  @!P0 BRA `(.L_x_25) ;  /* 0xfffffffc00f08947 */ /* 0x010fea000383ffff */
[----:B------:R-:W-:Y:S05]  /*88b0*/  BRA `(.L_x_147) ;  /* 0xffffff9000687947 */ /* 0x000fea000383ffff */
.L_x_28:
[----:B------:R-:W-:-:S07]  /*88c0*/  MOV R2, UR33 ;  /* 0x0000002100027c02 */ /* 0x000fce0008000f00 */
.L_x_148:
[----:B-1----:R1:W2:Y:S02]  /*88d0*/  SYNCS.PHASECHK.TRANS64.TRYWAIT P0, [R2+URZ+0xd0], R4 ;  /* 0x0000d004020075a7 */ /* 0x0022a400080011ff */
[----:B--2---:R-:W-:Y:S05]  /*88e0*/  @!P0 NANOSLEEP.SYNCS 0x989680 ;  /* 0x009896800000895d */ /* 0x004fea0003900000 */
[----:B------:R-:W2:Y:S02]  /*88f0*/  @!P0 SYNCS.PHASECHK.TRANS64 P0, [R2+URZ+0xd0], R4 ;  /* 0x0000d004020085a7 */ /* 0x000ea400080010ff */
[----:B--2---:R-:W-:Y:S05]  /*8900*/  @!P0 BRA `(.L_x_148) ;  /* 0xfffffffc00f08947 */ /* 0x004fea000383ffff */
[----:B------:R-:W-:Y:S05]  /*8910*/  BRA `(.L_x_27) ;  /* 0xffffff9000cc7947 */ /* 0x000fea000383ffff */
.L_x_35:
[----:B-1----:R-:W-:-:S07]  /*8920*/  MOV R2, UR17 ;  /* 0x0000001100027c02 */ /* 0x002fce0008000f00 */
.L_x_149:
[----:B-1----:R1:W2:Y:S02]  /*8930*/  SYNCS.PHASECHK.TRANS64.TRYWAIT P0, [R2+URZ+0xd0], R4 ;  /* 0x0000d004020075a7 */ /* 0x0022a400080011ff */
[----:B--2---:R-:W-:Y:S05]  /*8940*/  @!P0 NANOSLEEP.SYNCS 0x989680 ;  /* 0x009896800000895d */ /* 0x004fea0003900000 */
[----:B------:R-:W2:Y:S02]  /*8950*/  @!P0 SYNCS.PHASECHK.TRANS64 P0, [R2+URZ+0xd0], R4 ;  /* 0x0000d004020085a7 */ /* 0x000ea400080010ff */
[----:B--2---:R-:W-:Y:S05]  /*8960*/  @!P0 BRA `(.L_x_149) ;  /* 0xfffffffc00f08947 */ /* 0x004fea000383ffff */
[----:B------:R-:W-:Y:S05]  /*8970*/  BRA `(.L_x_34) ;  /* 0xffffff9400887947 */ /* 0x000fea000383ffff */
.L_x_40:
[----:B-1----:R1:W2:Y:S02]  /*8980*/  SYNCS.PHASECHK.TRANS64.TRYWAIT P0, [R2+URZ+0x1d0], R3 ;  /* 0x0001d003020075a7 */ /* 0x0022a400080011ff */
[----:B--2---:R-:W-:Y:S05]  /*8990*/  @!P0 NANOSLEEP.SYNCS 0x989680 ;  /* 0x009896800000895d */ /* 0x004fea0003900000 */
[----:B------:R-:W2:Y:S02]  /*89a0*/  @!P0 SYNCS.PHASECHK.TRANS64 P0, [R2+URZ+0x1d0], R3 ;  /* 0x0001d003020085a7 */ /* 0x000ea400080010ff */
[----:B--2---:R-:W-:Y:S05]  /*89b0*/  @!P0 BRA `(.L_x_40) ;  /* 0xfffffffc00f08947 */ /* 0x004fea000383ffff */
[----:B------:R-:W-:Y:S05]  /*89c0*/  BRA `(.L_x_150) ;  /* 0xffffff9800287947 */ /* 0x000fea000383ffff */
.L_x_44:
[----:B---3--:R-:W-:-:S07]  /*89d0*/  MOV R0, UR4 ;  /* 0x0000000400007c02 */ /* 0x008fce0008000f00 */
.L_x_151:
[----:B-1----:R1:W2:Y:S02]  /*89e0*/  SYNCS.PHASECHK.TRANS64.TRYWAIT P0, [R0+URZ], R2 ;  /* 0x00000002000075a7 */ /* 0x0022a400080011ff */
[----:B--2---:R-:W-:Y:S05]  /*89f0*/  @!P0 NANOSLEEP.SYNCS 0x989680 ;  /* 0x009896800000895d */ /* 0x004fea0003900000 */
[----:B------:R-:W2:Y:S02]  /*8a00*/  @!P0 SYNCS.PHASECHK.TRANS64 P0, [R0+URZ], R2 ;  /* 0x00000002000085a7 */ /* 0x000ea400080010ff */
[----:B--2---:R-:W-:Y:S05]  /*8a10*/  @!P0 BRA `(.L_x_151) ;  /* 0xfffffffc00f08947 */ /* 0x004fea000383ffff */
[----:B------:R-:W-:Y:S05]  /*8a20*/  BRA `(.L_x_152) ;  /* 0xffffff9c00987947 */ /* 0x000fea000383ffff */
.L_x_45:
[----:B---3--:R-:W-:-:S07]  /*8a30*/  MOV R0, UR4 ;  /* 0x0000000400007c02 */ /* 0x008fce0008000f00 */
.L_x_153:
[----:B-1----:R1:W2:Y:S02]  /*8a40*/  SYNCS.PHASECHK.TRANS64.TRYWAIT P0, [R0+URZ], R3 ;  /* 0x00000003000075a7 */ /* 0x0022a400080011ff */
[----:B--2---:R-:W-:Y:S05]  /*8a50*/  @!P0 NANOSLEEP.SYNCS 0x989680 ;  /* 0x009896800000895d */ /* 0x004fea0003900000 */
[----:B------:R-:W2:Y:S02]  /*8a60*/  @!P0 SYNCS.PHASECHK.TRANS64 P0, [R0+URZ], R3 ;  /* 0x00000003000085a7 */ /* 0x000ea400080010ff */
[----:B--2---:R-:W-:Y:S05]  /*8a70*/  @!P0 BRA `(.L_x_153) ;  /* 0xfffffffc00f08947 */ /* 0x004fea000383ffff */
[----:B------:R-:W-:Y:S05]  /*8a80*/  BRA `(.L_x_154) ;  /* 0xffffff9c00a47947 */ /* 0x000fea000383ffff */
.L_x_46:
[----:B---3--:R-:W-:-:S07]  /*8a90*/  MOV R0, UR4 ;  /* 0x0000000400007c02 */ /* 0x008fce0008000f00 */
.L_x_155:
[----:B-1----:R1:W2:Y:S02]  /*8aa0*/  SYNCS.PHASECHK.TRANS64.TRYWAIT P0, [R0+URZ], R3 ;  /* 0x00000003000075a7 */ /* 0x0022a400080011ff */
[----:B--2---:R-:W-:Y:S05]  /*8ab0*/  @!P0 NANOSLEEP.SYNCS 0x989680 ;  /* 0x009896800000895d */ /* 0x004fea0003900000 */
[----:B------:R-:W2:Y:S02]  /*8ac0*/  @!P0 SYNCS.PHASECHK.TRANS64 P0, [R0+URZ], R3 ;  /* 0x00000003000085a7 */ /* 0x000ea400080010ff */
[----:B--2---:R-:W-:Y:S05]  /*8ad0*/  @!P0 BRA `(.L_x_155) ;  /* 0xfffffffc00f08947 */ /* 0x004fea000383ffff */
[----:B------:R-:W-:Y:S05]  /*8ae0*/  BRA `(.L_x_156) ;  /* 0xffffff9c00b07947 */ /* 0x000fea000383ffff */
.L_x_47:
[----:B---3--:R-:W-:-:S07]  /*8af0*/  MOV R0, UR4 ;  /* 0x0000000400007c02 */ /* 0x008fce0008000f00 */
.L_x_157:
[----:B-1----:R1:W2:Y:S02]  /*8b00*/  SYNCS.PHASECHK.TRANS64.TRYWAIT P0, [R0+URZ], R3 ;  /* 0x00000003000075a7 */ /* 0x0022a400080011ff */
[----:B--2---:R-:W-:Y:S05]  /*8b10*/  @!P0 NANOSLEEP.SYNCS 0x989680 ;  /* 0x009896800000895d */ /* 0x004fea0003900000 */
[----:B------:R-:W2:Y:S02]  /*8b20*/  @!P0 SYNCS.PHASECHK.TRANS64 P0, [R0+URZ], R3 ;  /* 0x00000003000085a7 */ /* 0x000ea400080010ff */
[----:B--2---:R-:W-:Y:S05]  /*8b30*/  @!P0 BRA `(.L_x_157) ;  /* 0xfffffffc00f08947 */ /* 0x004fea000383ffff */
[----:B------:R-:W-:Y:S05]  /*8b40*/  BRA `(.L_x_158) ;  /* 0xffffff9c00bc7947 */ /* 0x000fea000383ffff */
.L_x_48:
[----:B---3--:R-:W-:-:S07]  /*8b50*/  MOV R0, UR4 ;  /* 0x0000000400007c02 */ /* 0x008fce0008000f00 */
.L_x_159:
[----:B-1----:R1:W2:Y:S02]  /*8b60*/  SYNCS.PHASECHK.TRANS64.TRYWAIT P0, [R0+URZ], R3 ;  /* 0x00000003000075a7 */ /* 0x0022a400080011ff */
[----:B--2---:R-:W-:Y:S05]  /*8b70*/  @!P0 NANOSLEEP.SYNCS 0x989680 ;  /* 0x009896800000895d */ /* 0x004fea0003900000 */
[----:B------:R-:W2:Y:S02]  /*8b80*/  @!P0 SYNCS.PHASECHK.TRANS64 P0, [R0+URZ], R3 ;  /* 0x00000003000085a7 */ /* 0x000ea400080010ff */
[----:B--2---:R-:W-:Y:S05]  /*8b90*/  @!P0 BRA `(.L_x_159) ;  /* 0xfffffffc00f08947 */ /* 0x004fea000383ffff */
[----:B------:R-:W-:Y:S05]  /*8ba0*/  BRA `(.L_x_160) ;  /* 0xffffff9c00c87947 */ /* 0x000fea000383ffff */
.L_x_49:
[----:B---3--:R-:W-:-:S07]  /*8bb0*/  MOV R0, UR4 ;  /* 0x0000000400007c02 */ /* 0x008fce0008000f00 */
.L_x_161:
[----:B-1----:R1:W2:Y:S02]  /*8bc0*/  SYNCS.PHASECHK.TRANS64.TRYWAIT P0, [R0+URZ], R3 ;  /* 0x00000003000075a7 */ /* 0x0022a400080011ff */
[----:B--2---:R-:W-:Y:S05]  /*8bd0*/  @!P0 NANOSLEEP.SYNCS 0x989680 ;  /* 0x009896800000895d */ /* 0x004fea0003900000 */
[----:B------:R-:W2:Y:S02]  /*8be0*/  @!P0 SYNCS.PHASECHK.TRANS64 P0, [R0+URZ], R3 ;  /* 0x00000003000085a7 */ /* 0x000ea400080010ff */
[----:B--2---:R-:W-:Y:S05]  /*8bf0*/  @!P0 BRA `(.L_x_161) ;  /* 0xfffffffc00f08947 */ /* 0x004fea000383ffff */
[----:B------:R-:W-:Y:S05]  /*8c00*/  BRA `(.L_x_162) ;  /* 0xffffff9c00d47947 */ /* 0x000fea000383ffff */
.L_x_50:
[----:B---3--:R-:W-:-:S07]  /*8c10*/  MOV R0, UR4 ;  /* 0x0000000400007c02 */ /* 0x008fce0008000f00 */
.L_x_163:
[----:B-1----:R1:W2:Y:S02]  /*8c20*/  SYNCS.PHASECHK.TRANS64.TRYWAIT P0, [R0+URZ], R3 ;  /* 0x00000003000075a7 */ /* 0x0022a400080011ff */
[----:B--2---:R-:W-:Y:S05]  /*8c30*/  @!P0 NANOSLEEP.SYNCS 0x989680 ;  /* 0x009896800000895d */ /* 0x004fea0003900000 */
[----:B------:R-:W2:Y:S02]  /*8c40*/  @!P0 SYNCS.PHASECHK.TRANS64 P0, [R0+URZ], R3 ;  /* 0x00000003000085a7 */ /* 0x000ea400080010ff */
[----:B--2---:R-:W-:Y:S05]  /*8c50*/  @!P0 BRA `(.L_x_163) ;  /* 0xfffffffc00f08947 */ /* 0x004fea000383ffff */
[----:B------:R-:W-:Y:S05]  /*8c60*/  BRA `(.L_x_164) ;  /* 0xffffff9c00e07947 */ /* 0x000fea000383ffff */
.L_x_51:
[----:B---3--:R-:W-:-:S07]  /*8c70*/  MOV R0, UR4 ;  /* 0x0000000400007c02 */ /* 0x008fce0008000f00 */
.L_x_165:
[----:B-1----:R1:W2:Y:S02]  /*8c80*/  SYNCS.PHASECHK.TRANS64.TRYWAIT P0, [R0+URZ], R3 ;  /* 0x00000003000075a7 */ /* 0x0022a400080011ff */
[----:B--2---:R-:W-:Y:S05]  /*8c90*/  @!P0 NANOSLEEP.SYNCS 0x989680 ;  /* 0x009896800000895d */ /* 0x004fea0003900000 */
[----:B------:R-:W2:Y:S02]  /*8ca0*/  @!P0 SYNCS.PHASECHK.TRANS64 P0, [R0+URZ], R3 ;  /* 0x00000003000085a7 */ /* 0x000ea400080010ff */
[----:B--2---:R-:W-:Y:S05]  /*8cb0*/  @!P0 BRA `(.L_x_165) ;  /* 0xfffffffc00f08947 */ /* 0x004fea000383ffff */
[----:B------:R-:W-:Y:S05]  /*8cc0*/  BRA `(.L_x_166) ;  /* 0xffffff9c00ec7947 */ /* 0x000fea000383ffff */
.L_x_52:
[----:B---3--:R-:W-:-:S07]  /*8cd0*/  MOV R0, UR4 ;  /* 0x0000000400007c02 */ /* 0x008fce0008000f00 */
.L_x_167:
[----:B-1----:R1:W2:Y:S02]  /*8ce0*/  SYNCS.PHASECHK.TRANS64.TRYWAIT P0, [R0+URZ], R3 ;  /* 0x00000003000075a7 */ /* 0x0022a400080011ff */
[----:B--2---:R-:W-:Y:S05]  /*8cf0*/  @!P0 NANOSLEEP.SYNCS 0x989680 ;  /* 0x009896800000895d */ /* 0x004fea0003900000 */
[----:B------:R-:W2:Y:S02]  /*8d00*/  @!P0 SYNCS.PHASECHK.TRANS64 P0, [R0+URZ], R3 ;  /* 0x00000003000085a7 */ /* 0x000ea400080010ff */
[----:B--2---:R-:W-:Y:S05]  /*8d10*/  @!P0 BRA `(.L_x_167) ;  /* 0xfffffffc00f08947 */ /* 0x004fea000383ffff */
[----:B------:R-:W-:Y:S05]  /*8d20*/  BRA `(.L_x_168) ;  /* 0xffffff9c00f87947 */ /* 0x000fea000383ffff */
.L_x_53:
[----:B---3--:R-:W-:-:S07]  /*8d30*/  MOV R0, UR4 ;  /* 0x0000000400007c02 */ /* 0x008fce0008000f00 */
.L_x_169:
[----:B-1----:R1:W2:Y:S02]  /*8d40*/  SYNCS.PHASECHK.TRANS64.TRYWAIT P0, [R0+URZ], R3 ;  /* 0x00000003000075a7 */ /* 0x0022a400080011ff */
[----:B--2---:R-:W-:Y:S05]  /*8d50*/  @!P0 NANOSLEEP.SYNCS 0x989680 ;  /* 0x009896800000895d */ /* 0x004fea0003900000 */
[----:B------:R-:W2:Y:S02]  /*8d60*/  @!P0 SYNCS.PHASECHK.TRANS64 P0, [R0+URZ], R3 ;  /* 0x00000003000085a7 */ /* 0x000ea400080010ff */
[----:B--2---:R-:W-:Y:S05]  /*8d70*/  @!P0 BRA `(.L_x_169) ;  /* 0xfffffffc00f08947 */ /* 0x004fea000383ffff */
[----:B------:R-:W-:Y:S05]  /*8d80*/  BRA `(.L_x_170) ;  /* 0xffffffa000047947 */ /* 0x000fea000383ffff */
.L_x_54:
[----:B---3--:R-:W-:-:S07]  /*8d90*/  MOV R0, UR4 ;  /* 0x0000000400007c02 */ /* 0x008fce0008000f00 */
.L_x_171:
[----:B-1----:R1:W2:Y:S02]  /*8da0*/  SYNCS.PHASECHK.TRANS64.TRYWAIT P0, [R0+URZ], R3 ;  /* 0x00000003000075a7 */ /* 0x0022a400080011ff */
[----:B--2---:R-:W-:Y:S05]  /*8db0*/  @!P0 NANOSLEEP.SYNCS 0x989680 ;  /* 0x009896800000895d */ /* 0x004fea0003900000 */
[----:B------:R-:W2:Y:S02]  /*8dc0*/  @!P0 SYNCS.PHASECHK.TRANS64 P0, [R0+URZ], R3 ;  /* 0x00000003000085a7 */ /* 0x000ea400080010ff */
[----:B--2---:R-:W-:Y:S05]  /*8dd0*/  @!P0 BRA `(.L_x_171) ;  /* 0xfffffffc00f08947 */ /* 0x004fea000383ffff */
[----:B------:R-:W-:Y:S05]  /*8de0*/  BRA `(.L_x_172) ;  /* 0xffffffa000107947 */ /* 0x000fea000383ffff */
.L_x_55:
[----:B---3--:R-:W-:-:S07]  /*8df0*/  MOV R0, UR4 ;  /* 0x0000000400007c02 */ /* 0x008fce0008000f00 */
.L_x_173:
[----:B-1----:R1:W2:Y:S02]  /*8e00*/  SYNCS.PHASECHK.TRANS64.TRYWAIT P0, [R0+URZ], R3 ;  /* 0x00000003000075a7 */ /* 0x0022a400080011ff */
[----:B--2---:R-:W-:Y:S05]  /*8e10*/  @!P0 NANOSLEEP.SYNCS 0x989680 ;  /* 0x009896800000895d */ /* 0x004fea0003900000 */
[----:B------:R-:W2:Y:S02]  /*8e20*/  @!P0 SYNCS.PHASECHK.TRANS64 P0, [R0+URZ], R3 ;  /* 0x00000003000085a7 */ /* 0x000ea400080010ff */
[----:B--2---:R-:W-:Y:S05]  /*8e30*/  @!P0 BRA `(.L_x_173) ;  /* 0xfffffffc00f08947 */ /* 0x004fea000383ffff */
[----:B------:R-:W-:Y:S05]  /*8e40*/  BRA `(.L_x_174) ;  /* 0xffffffa0001c7947 */ /* 0x000fea000383ffff */
.L_x_56:
[----:B---3--:R-:W-:-:S07]  /*8e50*/  MOV R0, UR4 ;  /* 0x0000000400007c02 */ /* 0x008fce0008000f00 */
.L_x_175:
[----:B-1----:R1:W2:Y:S02]  /*8e60*/  SYNCS.PHASECHK.TRANS64.TRYWAIT P0, [R0+URZ], R3 ;  /* 0x00000003000075a7 */ /* 0x0022a400080011ff */
[----:B--2---:R-:W-:Y:S05]  /*8e70*/  @!P0 NANOSLEEP.SYNCS 0x989680 ;  /* 0x009896800000895d */ /* 0x004fea0003900000 */
[----:B------:R-:W2:Y:S02]  /*8e80*/  @!P0 SYNCS.PHASECHK.TRANS64 P0, [R0+URZ], R3 ;  /* 0x00000003000085a7 */ /* 0x000ea400080010ff */
[----:B--2---:R-:W-:Y:S05]  /*8e90*/  @!P0 BRA `(.L_x_175) ;  /* 0xfffffffc00f08947 */ /* 0x004fea000383ffff */
[----:B------:R-:W-:Y:S05]  /*8ea0*/  BRA `(.L_x_176) ;  /* 0xffffffa000287947 */ /* 0x000fea000383ffff */
.L_x_57:
[----:B---3--:R-:W-:-:S07]  /*8eb0*/  MOV R0, UR4 ;  /* 0x0000000400007c02 */ /* 0x008fce0008000f00 */
.L_x_177:
[----:B-1----:R1:W2:Y:S02]  /*8ec0*/  SYNCS.PHASECHK.TRANS64.TRYWAIT P0, [R0+URZ], R3 ;  /* 0x00000003000075a7 */ /* 0x0022a400080011ff */
[----:B--2---:R-:W-:Y:S05]  /*8ed0*/  @!P0 NANOSLEEP.SYNCS 0x989680 ;  /* 0x009896800000895d */ /* 0x004fea0003900000 */
[----:B------:R-:W2:Y:S02]  /*8ee0*/  @!P0 SYNCS.PHASECHK.TRANS64 P0, [R0+URZ], R3 ;  /* 0x00000003000085a7 */ /* 0x000ea400080010ff */
[----:B--2---:R-:W-:Y:S05]  /*8ef0*/  @!P0 BRA `(.L_x_177) ;  /* 0xfffffffc00f08947 */ /* 0x004fea000383ffff */
[----:B------:R-:W-:Y:S05]  /*8f00*/  BRA `(.L_x_178) ;  /* 0xffffffa000347947 */ /* 0x000fea000383ffff */
.L_x_58:
[----:B---3--:R-:W-:-:S07]  /*8f10*/  MOV R0, UR4 ;  /* 0x0000000400007c02 */ /* 0x008fce0008000f00 */
.L_x_179:
[----:B-1----:R1:W2:Y:S02]  /*8f20*/  SYNCS.PHASECHK.TRANS64.TRYWAIT P0, [R0+URZ], R3 ;  /* 0x00000003000075a7 */ /* 0x0022a400080011ff */
[----:B--2---:R-:W-:Y:S05]  /*8f30*/  @!P0 NANOSLEEP.SYNCS 0x989680 ;  /* 0x009896800000895d */ /* 0x004fea0003900000 */
[----:B------:R-:W2:Y:S02]  /*8f40*/  @!P0 SYNCS.PHASECHK.TRANS64 P0, [R0+URZ], R3 ;  /* 0x00000003000085a7 */ /* 0x000ea400080010ff */
[----:B--2---:R-:W-:Y:S05]  /*8f50*/  @!P0 BRA `(.L_x_179) ;  /* 0xfffffffc00f08947 */ /* 0x004fea000383ffff */
[----:B------:R-:W-:Y:S05]  /*8f60*/  BRA `(.L_x_180) ;  /* 0xffffffa000407947 */ /* 0x000fea000383ffff */
.L_x_59:
[----:B---3--:R-:W-:-:S07]  /*8f70*/  MOV R0, UR4 ;  /* 0x0000000400007c02 */ /* 0x008fce0008000f00 */
.L_x_181:
[----:B-1----:R1:W2:Y:S02]  /*8f80*/  SYNCS.PHASECHK.TRANS64.TRYWAIT P0, [R0+URZ], R3 ;  /* 0x00000003000075a7 */ /* 0x0022a400080011ff */
[----:B--2---:R-:W-:Y:S05]  /*8f90*/  @!P0 NANOSLEEP.SYNCS 0x989680 ;  /* 0x009896800000895d */ /* 0x004fea0003900000 */
[----:B------:R-:W2:Y:S02]  /*8fa0*/  @!P0 SYNCS.PHASECHK.TRANS64 P0, [R0+URZ], R3 ;  /* 0x00000003000085a7 */ /* 0x000ea400080010ff */
[----:B--2---:R-:W-:Y:S05]  /*8fb0*/  @!P0 BRA `(.L_x_181) ;  /* 0xfffffffc00f08947 */ /* 0x004fea000383ffff */
[----:B------:R-:W-:Y:S05]  /*8fc0*/  BRA `(.L_x_182) ;  /* 0xffffffa0004c7947 */ /* 0x000fea000383ffff */
.L_x_60:
[----:B---3--:R-:W-:-:S07]  /*8fd0*/  MOV R0, UR4 ;  /* 0x0000000400007c02 */ /* 0x008fce0008000f00 */
.L_x_183:
[----:B-1----:R1:W2:Y:S02]  /*8fe0*/  SYNCS.PHASECHK.TRANS64.TRYWAIT P0, [R0+URZ], R3 ;  /* 0x00000003000075a7 */ /* 0x0022a400080011ff */
[----:B--2---:R-:W-:Y:S05]  /*8ff0*/  @!P0 NANOSLEEP.SYNCS 0x989680 ;  /* 0x009896800000895d */ /* 0x004fea0003900000 */
[----:B------:R-:W2:Y:S02]  /*9000*/  @!P0 SYNCS.PHASECHK.TRANS64 P0, [R0+URZ], R3 ;  /* 0x00000003000085a7 */ /* 0x000ea400080010ff */
[----:B--2---:R-:W-:Y:S05]  /*9010*/  @!P0 BRA `(.L_x_183) ;  /* 0xfffffffc00f08947 */ /* 0x004fea000383ffff */
[----:B------:R-:W-:Y:S05]  /*9020*/  BRA `(.L_x_184) ;  /* 0xffffffa000587947 */ /* 0x000fea000383ffff */
.L_x_61:
[----:B---3--:R-:W-:-:S07]  /*9030*/  MOV R0, UR4 ;  /* 0x0000000400007c02 */ /* 0x008fce0008000f00 */
.L_x_185:
[----:B-1----:R1:W2:Y:S02]  /*9040*/  SYNCS.PHASECHK.TRANS64.TRYWAIT P0, [R0+URZ], R3 ;  /* 0x00000003000075a7 */ /* 0x0022a400080011ff */
[----:B--2---:R-:W-:Y:S05]  /*9050*/  @!P0 NANOSLEEP.SYNCS 0x989680 ;  /* 0x009896800000895d */ /* 0x004fea0003900000 */
[----:B------:R-:W2:Y:S02]  /*9060*/  @!P0 SYNCS.PHASECHK.TRANS64 P0, [R0+URZ], R3 ;  /* 0x00000003000085a7 */ /* 0x000ea400080010ff */
[----:B--2---:R-:W-:Y:S05]  /*9070*/  @!P0 BRA `(.L_x_185) ;  /* 0xfffffffc00f08947 */ /* 0x004fea000383ffff */
[----:B------:R-:W-:Y:S05]  /*9080*/  BRA `(.L_x_186) ;  /* 0xffffffa000647947 */ /* 0x000fea000383ffff */
.L_x_62:
[----:B---3--:R-:W-:-:S07]  /*9090*/  MOV R0, UR4 ;  /* 0x0000000400007c02 */ /* 0x008fce0008000f00 */
.L_x_187:
[----:B-1----:R1:W2:Y:S02]  /*90a0*/  SYNCS.PHASECHK.TRANS64.TRYWAIT P0, [R0+URZ], R3 ;  /* 0x00000003000075a7 */ /* 0x0022a400080011ff */
[----:B--2---:R-:W-:Y:S05]  /*90b0*/  @!P0 NANOSLEEP.SYNCS 0x989680 ;  /* 0x009896800000895d */ /* 0x004fea0003900000 */
[----:B------:R-:W2:Y:S02]  /*90c0*/  @!P0 SYNCS.PHASECHK.TRANS64 P0, [R0+URZ], R3 ;  /* 0x00000003000085a7 */ /* 0x000ea400080010ff */
[----:B--2---:R-:W-:Y:S05]  /*90d0*/  @!P0 BRA `(.L_x_187) ;  /* 0xfffffffc00f08947 */ /* 0x004fea000383ffff */
[----:B------:R-:W-:Y:S05]  /*90e0*/  BRA `(.L_x_188) ;  /* 0xffffffa000707947 */ /* 0x000fea000383ffff */
.L_x_63:
[----:B---3--:R-:W-:-:S07]  /*90f0*/  MOV R0, UR4 ;  /* 0x0000000400007c02 */ /* 0x008fce0008000f00 */
.L_x_189:
[----:B-1----:R1:W2:Y:S02]  /*9100*/  SYNCS.PHASECHK.TRANS64.TRYWAIT P0, [R0+URZ], R3 ;  /* 0x00000003000075a7 */ /* 0x0022a400080011ff */
[----:B--2---:R-:W-:Y:S05]  /*9110*/  @!P0 NANOSLEEP.SYNCS 0x989680 ;  /* 0x009896800000895d */ /* 0x004fea0003900000 */
[----:B------:R-:W2:Y:S02]  /*9120*/  @!P0 SYNCS.PHASECHK.TRANS64 P0, [R0+URZ], R3 ;  /* 0x00000003000085a7 */ /* 0x000ea400080010ff */
[----:B--2---:R-:W-:Y:S05]  /*9130*/  @!P0 BRA `(.L_x_189) ;  /* 0xfffffffc00f08947 */ /* 0x004fea000383ffff */
[----:B------:R-:W-:Y:S05]  /*9140*/  BRA `(.L_x_190) ;  /* 0xffffffa0007c7947 */ /* 0x000fea000383ffff */
.L_x_64:
[----:B---3--:R-:W-:-:S07]  /*9150*/  MOV R0, UR4 ;  /* 0x0000000400007c02 */ /* 0x008fce0008000f00 */
.L_x_191:
[----:B-1----:R1:W2:Y:S02]  /*9160*/  SYNCS.PHASECHK.TRANS64.TRYWAIT P0, [R0+URZ], R3 ;  /* 0x00000003000075a7 */ /* 0x0022a400080011ff */
[----:B--2---:R-:W-:Y:S05]  /*9170*/  @!P0 NANOSLEEP.SYNCS 0x989680 ;  /* 0x009896800000895d */ /* 0x004fea0003900000 */
[----:B------:R-:W2:Y:S02]  /*9180*/  @!P0 SYNCS.PHASECHK.TRANS64 P0, [R0+URZ], R3 ;  /* 0x00000003000085a7 */ /* 0x000ea400080010ff */
[----:B--2---:R-:W-:Y:S05]  /*9190*/  @!P0 BRA `(.L_x_191) ;  /* 0xfffffffc00f08947 */ /* 0x004fea000383ffff */
[----:B------:R-:W-:Y:S05]  /*91a0*/  BRA `(.L_x_192) ;  /* 0xffffffa000887947 */ /* 0x000fea000383ffff */
.L_x_65:
[----:B---3--:R-:W-:-:S07]  /*91b0*/  MOV R0, UR4 ;  /* 0x0000000400007c02 */ /* 0x008fce0008000f00 */
.L_x_193:
[----:B-1----:R1:W2:Y:S02]  /*91c0*/  SYNCS.PHASECHK.TRANS64.TRYWAIT P0, [R0+URZ], R3 ;  /* 0x00000003000075a7 */ /* 0x0022a400080011ff */
[----:B--2---:R-:W-:Y:S05]  /*91d0*/  @!P0 NANOSLEEP.SYNCS 0x989680 ;  /* 0x009896800000895d */ /* 0x004fea0003900000 */
[----:B------:R-:W2:Y:S02]  /*91e0*/  @!P0 SYNCS.PHASECHK.TRANS64 P0, [R0+URZ], R3 ;  /* 0x00000003000085a7 */ /* 0x000ea400080010ff */
[----:B--2---:R-:W-:Y:S05]  /*91f0*/  @!P0 BRA `(.L_x_193) ;  /* 0xfffffffc00f08947 */ /* 0x004fea000383ffff */
[----:B------:R-:W-:Y:S05]  /*9200*/  BRA `(.L_x_194) ;  /* 0xffffffa000947947 */ /* 0x000fea000383ffff */
.L_x_66:
[----:B---3--:R-:W-:-:S07]  /*9210*/  MOV R0, UR4 ;  /* 0x0000000400007c02 */ /* 0x008fce0008000f00 */
.L_x_195:
[----:B-1----:R1:W2:Y:S02]  /*9220*/  SYNCS.PHASECHK.TRANS64.TRYWAIT P0, [R0+URZ], R3 ;  /* 0x00000003000075a7 */ /* 0x0022a400080011ff */
[----:B--2---:R-:W-:Y:S05]  /*9230*/  @!P0 NANOSLEEP.SYNCS 0x989680 ;  /* 0x009896800000895d */ /* 0x004fea0003900000 */
[----:B------:R-:W2:Y:S02]  /*9240*/  @!P0 SYNCS.PHASECHK.TRANS64 P0, [R0+URZ], R3 ;  /* 0x00000003000085a7 */ /* 0x000ea400080010ff */
[----:B--2---:R-:W-:Y:S05]  /*9250*/  @!P0 BRA `(.L_x_195) ;  /* 0xfffffffc00f08947 */ /* 0x004fea000383ffff */
[----:B------:R-:W-:Y:S05]  /*9260*/  BRA `(.L_x_196) ;  /* 0xffffffa000a07947 */ /* 0x000fea000383ffff */
.L_x_67:
[----:B---3--:R-:W-:-:S07]  /*9270*/  MOV R0, UR4 ;  /* 0x0000000400007c02 */ /* 0x008fce0008000f00 */
.L_x_197:
[----:B-1----:R1:W2:Y:S02]  /*9280*/  SYNCS.PHASECHK.TRANS64.TRYWAIT P0, [R0+URZ], R3 ;  /* 0x00000003000075a7 */ /* 0x0022a400080011ff */
[----:B--2---:R-:W-:Y:S05]  /*9290*/  @!P0 NANOSLEEP.SYNCS 0x989680 ;  /* 0x009896800000895d */ /* 0x004fea0003900000 */
[----:B------:R-:W2:Y:S02]  /*92a0*/  @!P0 SYNCS.PHASECHK.TRANS64 P0, [R0+URZ], R3 ;  /* 0x00000003000085a7 */ /* 0x000ea400080010ff */
[----:B--2---:R-:W-:Y:S05]  /*92b0*/  @!P0 BRA `(.L_x_197) ;  /* 0xfffffffc00f08947 */ /* 0x004fea000383ffff */
[----:B------:R-:W-:Y:S05]  /*92c0*/  BRA `(.L_x_198) ;  /* 0xffffffa000ac7947 */ /* 0x000fea000383ffff */
.L_x_68:
[----:B---3--:R-:W-:-:S07]  /*92d0*/  MOV R0, UR4 ;  /* 0x0000000400007c02 */ /* 0x008fce0008000f00 */
.L_x_199:
[----:B-1----:R1:W2:Y:S02]  /*92e0*/  SYNCS.PHASECHK.TRANS64.TRYWAIT P0, [R0+URZ], R3 ;  /* 0x00000003000075a7 */ /* 0x0022a400080011ff */
[----:B--2---:R-:W-:Y:S05]  /*92f0*/  @!P0 NANOSLEEP.SYNCS 0x989680 ;  /* 0x009896800000895d */ /* 0x004fea0003900000 */
[----:B------:R-:W2:Y:S02]  /*9300*/  @!P0 SYNCS.PHASECHK.TRANS64 P0, [R0+URZ], R3 ;  /* 0x00000003000085a7 */ /* 0x000ea400080010ff */
[----:B--2---:R-:W-:Y:S05]  /*9310*/  @!P0 BRA `(.L_x_199) ;  /* 0xfffffffc00f08947 */ /* 0x004fea000383ffff */
[----:B------:R-:W-:Y:S05]  /*9320*/  BRA `(.L_x_200) ;  /* 0xffffffa000b87947 */ /* 0x000fea000383ffff */
.L_x_71:
[----:B-1----:R1:W2:Y:S02]  /*9330*/  SYNCS.PHASECHK.TRANS64.TRYWAIT P0, [R0+URZ+0x230], R4 ;  /* 0x00023004000075a7 */ /* 0x0022a400080011ff */
[----:B--2---:R-:W-:Y:S05]  /*9340*/  @!P0 NANOSLEEP.SYNCS 0x989680 ;  /* 0x009896800000895d */ /* 0x004fea0003900000 */
[----:B------:R-:W2:Y:S02]  /*9350*/  @!P0 SYNCS.PHASECHK.TRANS64 P0, [R0+URZ+0x230], R4 ;  /* 0x00023004000085a7 */ /* 0x000ea400080010ff */
[----:B--2---:R-:W-:Y:S05]  /*9360*/  @!P0 BRA `(.L_x_71) ;  /* 0xfffffffc00f08947 */ /* 0x004fea000383ffff */
[----:B------:R-:W-:Y:S05]  /*9370*/  BRA `(.L_x_201) ;  /* 0xffffffa400187947 */ /* 0x000fea000383ffff */
.L_x_72:
[----:B------:R-:W-:-:S07]  /*9380*/  MOV R0, UR5 ;  /* 0x0000000500007c02 */ /* 0x000fce0008000f00 */
.L_x_202:
[----:B-1----:R1:W2:Y:S02]  /*9390*/  SYNCS.PHASECHK.TRANS64.TRYWAIT P0, [R0+URZ+0x1e0], R5 ;  /* 0x0001e005000075a7 */ /* 0x0022a400080011ff */
[----:B--2---:R-:W-:Y:S05]  /*93a0*/  @!P0 NANOSLEEP.SYNCS 0x989680 ;  /* 0x009896800000895d */ /* 0x004fea0003900000 */
[----:B------:R-:W2:Y:S02]  /*93b0*/  @!P0 SYNCS.PHASECHK.TRANS64 P0, [R0+URZ+0x1e0], R5 ;  /* 0x0001e005000085a7 */ /* 0x000ea400080010ff */
[----:B--2---:R-:W-:Y:S05]  /*93c0*/  @!P0 BRA `(.L_x_202) ;  /* 0xfffffffc00f08947 */ /* 0x004fea000383ffff */
[----:B------:R-:W-:Y:S05]  /*93d0*/  BRA `(.L_x_203) ;  /* 0xffffffa400287947 */ /* 0x000fea000383ffff */
.L_x_73:
[----:B-1----:R1:W2:Y:S02]  /*93e0*/  SYNCS.PHASECHK.TRANS64.TRYWAIT P1, [R0+URZ+0x1d0], R4 ;  /* 0x0001d004000075a7 */ /* 0x0022a400080211ff */
[----:B--2---:R-:W-:Y:S05]  /*93f0*/  @!P1 NANOSLEEP.SYNCS 0x989680 ;  /* 0x009896800000995d */ /* 0x004fea0003900000 */
[----:B------:R-:W2:Y:S02]  /*9400*/  @!P1 SYNCS.PHASECHK.TRANS64 P1, [R0+URZ+0x1d0], R4 ;  /* 0x0001d004000095a7 */ /* 0x000ea400080210ff */
[----:B--2---:R-:W-:Y:S05]  /*9410*/  @!P1 BRA `(.L_x_73) ;  /* 0xfffffffc00f09947 */ /* 0x004fea000383ffff */
[----:B------:R-:W-:Y:S05]  /*9420*/  BRA `(.L_x_204) ;  /* 0xffffffa400587947 */ /* 0x000fea000383ffff */
.L_x_76:
[----:B------:R-:W-:-:S07]  /*9430*/  MOV R0, UR5 ;  /* 0x0000000500007c02 */ /* 0x000fce0008000f00 */
.L_x_205:
[----:B-1----:R1:W2:Y:S02]  /*9440*/  SYNCS.PHASECHK.TRANS64.TRYWAIT P0, [R0+URZ+0x1e0], R2 ;  /* 0x0001e002000075a7 */ /* 0x0022a400080011ff */
[----:B--2---:R-:W-:Y:S05]  /*9450*/  @!P0 NANOSLEEP.SYNCS 0x989680 ;  /* 0x009896800000895d */ /* 0x004fea0003900000 */
[----:B------:R-:W2:Y:S02]  /*9460*/  @!P0 SYNCS.PHASECHK.TRANS64 P0, [R0+URZ+0x1e0], R2 ;  /* 0x0001e002000085a7 */ /* 0x000ea400080010ff */
[----:B--2---:R-:W-:Y:S05]  /*9470*/  @!P0 BRA `(.L_x_205) ;  /* 0xfffffffc00f08947 */ /* 0x004fea000383ffff */
[----:B------:R-:W-:Y:S05]  /*9480*/  BRA `(.L_x_75) ;  /* 0xffffffa400ac7947 */ /* 0x000fea000383ffff */
.L_x_85:
[----:B-1----:R-:W-:-:S04]  /*9490*/  MOV R4, UR6 ;  /* 0x0000000600047c02 */ /* 0x002fc80008000f00 */
[----:B------:R1:W2:Y:S03]  /*94a0*/  SYNCS.PHASECHK.TRANS64.TRYWAIT P0, [R4+URZ+0x8], R5 ;  /* 0x00000805040075a7 */ /* 0x0002a600080011ff */
[----:B--2---:R-:W-:Y:S05]  /*94b0*/  @!P0 NANOSLEEP.SYNCS 0x989680 ;  /* 0x009896800000895d */ /* 0x004fea0003900000 */
[----:B------:R-:W2:Y:S02]  /*94c0*/  @!P0 SYNCS.PHASECHK.TRANS64 P0, [R4+URZ+0x8], R5 ;  /* 0x00000805040085a7 */ /* 0x000ea400080010ff */
[----:B--2---:R-:W-:Y:S05]  /*94d0*/  @!P0 BRA `(.L_x_85) ;  /* 0xfffffffc00ec8947 */ /* 0x004fea000383ffff */
[----:B------:R-:W-:Y:S05]  /*94e0*/  BRA `(.L_x_84) ;  /* 0xffffffa800607947 */ /* 0x000fea000383ffff */
.L_x_87:
[----:B------:R-:W-:Y:S01]  /*94f0*/  BSSY B0, `(.L_x_206) ;  /* 0x0000006000007945 */ /* 0x000fe20003800000 */
[----:B------:R-:W-:-:S07]  /*9500*/  MOV R15, 0xffffffff ;  /* 0xffffffff000f7802 */ /* 0x000fce0000000f00 */
[----:B-1---5:R-:W-:Y:S05]  /*9510*/  WARPSYNC.COLLECTIVE R15, `(.L_x_207) ;  /* 0x000000000f0c7348 */ /* 0x022fea0003c00000 */
[----:B------:R-:W-:Y:S02]  /*9520*/  ELECT P6, UR79, PT ;  /* 0x00000000004f782f */ /* 0x000fe400038c0000 */
[----:B------:R-:W-:Y:S01]  /*9530*/  MOV R14, UR79 ;  /* 0x0000004f000e7c02 */ /* 0x000fe20008000f00 */
[----:B-1---5:R-:W-:Y:S10]  /*9540*/  ENDCOLLECTIVE ;  /* 0x000000000000791b */ /* 0x022ff40003800000 */
.L_x_207:
[----:B------:R-:W-:Y:S05]  /*9550*/  BSYNC B0 ;  /* 0x0000000000007941 */ /* 0x000fea0003800000 */
.L_x_206:
[----:B------:R-:W-:Y:S05]  /*9560*/  BRA `(.L_x_208) ;  /* 0xffffffa800907947 */ /* 0x000fea000383ffff */
.L_x_89:
[----:B-1----:R-:W-:-:S04]  /*9570*/  MOV R2, UR6 ;  /* 0x0000000600027c02 */ /* 0x002fc80008000f00 */
[----:B------:R1:W2:Y:S03]  /*9580*/  SYNCS.PHASECHK.TRANS64.TRYWAIT P0, [R2+URZ+0x8], R3 ;  /* 0x00000803020075a7 */ /* 0x0002a600080011ff */
[----:B--2---:R-:W-:Y:S05]  /*9590*/  @!P0 NANOSLEEP.SYNCS 0x989680 ;  /* 0x009896800000895d */ /* 0x004fea0003900000 */
[----:B------:R-:W2:Y:S02]  /*95a0*/  @!P0 SYNCS.PHASECHK.TRANS64 P0, [R2+URZ+0x8], R3 ;  /* 0x00000803020085a7 */ /* 0x000ea400080010ff */
[----:B--2---:R-:W-:Y:S05]  /*95b0*/  @!P0 BRA `(.L_x_89) ;  /* 0xfffffffc00ec8947 */ /* 0x004fea000383ffff */
[----:B------:R-:W-:Y:S05]  /*95c0*/  BRA `(.L_x_88) ;  /* 0xffffffa800947947 */ /* 0x000fea000383ffff */
.L_x_90:
[----:B-1----:R1:W2:Y:S02]  /*95d0*/  SYNCS.PHASECHK.TRANS64.TRYWAIT P0, [R0+URZ+0x1d0], R4 ;  /* 0x0001d004000075a7 */ /* 0x0022a400080011ff */
[----:B--2---:R-:W-:Y:S05]  /*95e0*/  @!P0 NANOSLEEP.SYNCS 0x989680 ;  /* 0x009896800000895d */ /* 0x004fea0003900000 */
[----:B------:R-:W2:Y:S02]  /*95f0*/  @!P0 SYNCS.PHASECHK.TRANS64 P0, [R0+URZ+0x1d0], R4 ;  /* 0x0001d004000085a7 */ /* 0x000ea400080010ff */
[----:B--2---:R-:W-:Y:S05]  /*9600*/  @!P0 BRA `(.L_x_90) ;  /* 0xfffffffc00f08947 */ /* 0x004fea000383ffff */
[----:B------:R-:W-:Y:S05]  /*9610*/  BRA `(.L_x_209) ;  /* 0xffffffac00707947 */ /* 0x000fea000383ffff */
.L_x_92:
[----:B------:R-:W-:-:S07]  /*9620*/  MOV R0, UR10 ;  /* 0x0000000a00007c02 */ /* 0x000fce0008000f00 */
.L_x_210:
[----:B-1----:R1:W2:Y:S02]  /*9630*/  SYNCS.PHASECHK.TRANS64.TRYWAIT P0, [R0+URZ+0x210], R4 ;  /* 0x00021004000075a7 */ /* 0x0022a400080011ff */
[----:B--2---:R-:W-:Y:S05]  /*9640*/  @!P0 NANOSLEEP.SYNCS 0x989680 ;  /* 0x009896800000895d */ /* 0x004fea0003900000 */
[----:B------:R-:W2:Y:S02]  /*9650*/  @!P0 SYNCS.PHASECHK.TRANS64 P0, [R0+URZ+0x210], R4 ;  /* 0x00021004000085a7 */ /* 0x000ea400080010ff */
[----:B--2---:R-:W-:Y:S05]  /*9660*/  @!P0 BRA `(.L_x_210) ;  /* 0xfffffffc00f08947 */ /* 0x004fea000383ffff */
[----:B------:R-:W-:Y:S05]  /*9670*/  BRA `(.L_x_211) ;  /* 0xffffffac00bc7947 */ /* 0x000fea000383ffff */
.L_x_95:
[----:B------:R-:W-:Y:S07]  /*9680*/  MOV R0, UR9 ;  /* 0x0000000900007c02 */ /* 0x000fee0008000f00 */
.L_x_212:
[----:B-1----:R1:W2:Y:S02]  /*9690*/  SYNCS.PHASECHK.TRANS64.TRYWAIT P0, [R0+URZ], R4 ;  /* 0x00000004000075a7 */ /* 0x0022a400080011ff */
[----:B--2---:R-:W-:Y:S05]  /*96a0*/  @!P0 NANOSLEEP.SYNCS 0x989680 ;  /* 0x009896800000895d */ /* 0x004fea0003900000 */
[----:B------:R-:W2:Y:S02]  /*96b0*/  @!P0 SYNCS.PHASECHK.TRANS64 P0, [R0+URZ], R4 ;  /* 0x00000004000085a7 */ /* 0x000ea400080010ff */
[----:B--2---:R-:W-:Y:S05]  /*96c0*/  @!P0 BRA `(.L_x_212) ;  /* 0xfffffffc00f08947 */ /* 0x004fea000383ffff */
[----:B------:R-:W-:Y:S05]  /*96d0*/  BRA `(.L_x_94) ;  /* 0xffffffac00d07947 */ /* 0x000fea000383ffff */
.L_x_99:
[----:B-1----:R-:W-:-:S07]  /*96e0*/  MOV R0, UR7 ;  /* 0x0000000700007c02 */ /* 0x002fce0008000f00 */
.L_x_213:
[----:B-1----:R1:W2:Y:S02]  /*96f0*/  SYNCS.PHASECHK.TRANS64.TRYWAIT P0, [R0+URZ], R2 ;  /* 0x00000002000075a7 */ /* 0x0022a400080011ff */
[----:B--2---:R-:W-:Y:S05]  /*9700*/  @!P0 NANOSLEEP.SYNCS 0x989680 ;  /* 0x009896800000895d */ /* 0x004fea0003900000 */
[----:B------:R-:W2:Y:S02]  /*9710*/  @!P0 SYNCS.PHASECHK.TRANS64 P0, [R0+URZ], R2 ;  /* 0x00000002000085a7 */ /* 0x000ea400080010ff */
[----:B--2---:R-:W-:Y:S05]  /*9720*/  @!P0 BRA `(.L_x_213) ;  /* 0xfffffffc00f08947 */ /* 0x004fea000383ffff */
[----:B------:R-:W-:Y:S05]  /*9730*/  BRA `(.L_x_214) ;  /* 0xffffffb0009c7947 */ /* 0x000fea000383ffff */
.L_x_100:
[----:B------:R-:W-:-:S07]  /*9740*/  MOV R0, UR7 ;  /* 0x0000000700007c02 */ /* 0x000fce0008000f00 */
.L_x_215:
[----:B-1----:R1:W2:Y:S02]  /*9750*/  SYNCS.PHASECHK.TRANS64.TRYWAIT P0, [R0+URZ], R3 ;  /* 0x00000003000075a7 */ /* 0x0022a400080011ff */
[----:B--2---:R-:W-:Y:S05]  /*9760*/  @!P0 NANOSLEEP.SYNCS 0x989680 ;  /* 0x009896800000895d */ /* 0x004fea0003900000 */
[----:B------:R-:W2:Y:S02]  /*9770*/  @!P0 SYNCS.PHASECHK.TRANS64 P0, [R0+URZ], R3 ;  /* 0x00000003000085a7 */ /* 0x000ea400080010ff */
[----:B--2---:R-:W-:Y:S05]  /*9780*/  @!P0 BRA `(.L_x_215) ;  /* 0xfffffffc00f08947 */ /* 0x004fea000383ffff */
[----:B------:R-:W-:Y:S05]  /*9790*/  BRA `(.L_x_216) ;  /* 0xffffffb000a87947 */ /* 0x000fea000383ffff */
.L_x_101:
[----:B------:R-:W-:-:S07]  /*97a0*/  MOV R0, UR7 ;  /* 0x0000000700007c02 */ /* 0x000fce0008000f00 */
.L_x_217:
[----:B-1----:R1:W2:Y:S02]  /*97b0*/  SYNCS.PHASECHK.TRANS64.TRYWAIT P0, [R0+URZ], R3 ;  /* 0x00000003000075a7 */ /* 0x0022a400080011ff */
[----:B--2---:R-:W-:Y:S05]  /*97c0*/  @!P0 NANOSLEEP.SYNCS 0x989680 ;  /* 0x009896800000895d */ /* 0x004fea0003900000 */
[----:B------:R-:W2:Y:S02]  /*97d0*/  @!P0 SYNCS.PHASECHK.TRANS64 P0, [R0+URZ], R3 ;  /* 0x00000003000085a7 */ /* 0x000ea400080010ff */
[----:B--2---:R-:W-:Y:S05]  /*97e0*/  @!P0 BRA `(.L_x_217) ;  /* 0xfffffffc00f08947 */ /* 0x004fea000383ffff */
[----:B------:R-:W-:Y:S05]  /*97f0*/  BRA `(.L_x_218) ;  /* 0xffffffb000b47947 */ /* 0x000fea000383ffff */
.L_x_104:
[----:B------:R-:W-:-:S07]  /*9800*/  MOV R0, UR8 ;  /* 0x0000000800007c02 */ /* 0x000fce0008000f00 */
.L_x_219:
[----:B-1----:R1:W2:Y:S02]  /*9810*/  SYNCS.PHASECHK.TRANS64.TRYWAIT P1, [R0+URZ+0x250], R2 ;  /* 0x00025002000075a7 */ /* 0x0022a400080211ff */
[----:B--2---:R-:W-:Y:S05]  /*9820*/  @!P1 NANOSLEEP.SYNCS 0x989680 ;  /* 0x009896800000995d */ /* 0x004fea0003900000 */
[----:B------:R-:W2:Y:S02]  /*9830*/  @!P1 SYNCS.PHASECHK.TRANS64 P1, [R0+URZ+0x250], R2 ;  /* 0x00025002000095a7 */ /* 0x000ea400080210ff */
[----:B--2---:R-:W-:Y:S05]  /*9840*/  @!P1 BRA `(.L_x_219) ;  /* 0xfffffffc00f09947 */ /* 0x004fea000383ffff */
[----:B------:R-:W-:Y:S05]  /*9850*/  BRA `(.L_x_220) ;  /* 0xffffffb400007947 */ /* 0x000fea000383ffff */
.L_x_109:
[----:B--2---:R2:W4:Y:S02]  /*9860*/  SYNCS.PHASECHK.TRANS64.TRYWAIT P0, [R0+URZ+0x1d0], R2 ;  /* 0x0001d002000075a7 */ /* 0x00452400080011ff */
[----:B----4-:R-:W-:Y:S05]  /*9870*/  @!P0 NANOSLEEP.SYNCS 0x989680 ;  /* 0x009896800000895d */ /* 0x010fea0003900000 */
[----:B------:R-:W4:Y:S02]  /*9880*/  @!P0 SYNCS.PHASECHK.TRANS64 P0, [R0+URZ+0x1d0], R2 ;  /* 0x0001d002000085a7 */ /* 0x000f2400080010ff */
[----:B----4-:R-:W-:Y:S05]  /*9890*/  @!P0 BRA `(.L_x_109) ;  /* 0xfffffffc00f08947 */ /* 0x010fea000383ffff */
[----:B------:R-:W-:Y:S05]  /*98a0*/  BRA `(.L_x_221) ;  /* 0xffffffb8000c7947 */ /* 0x000fea000383ffff */
.L_x_112:
[----:B------:R-:W-:Y:S07]  /*98b0*/  MOV R0, UR7 ;  /* 0x0000000700007c02 */ /* 0x000fee0008000f00 */
.L_x_222:
[----:B--2---:R2:W4:Y:S02]  /*98c0*/  SYNCS.PHASECHK.TRANS64.TRYWAIT P0, [R0+URZ+0x1c8], R2 ;  /* 0x0001c802000075a7 */ /* 0x00452400080011ff */
[----:B----4-:R-:W-:Y:S05]  /*98d0*/  @!P0 NANOSLEEP.SYNCS 0x989680 ;  /* 0x009896800000895d */ /* 0x010fea0003900000 */
[----:B------:R-:W4:Y:S02]  /*98e0*/  @!P0 SYNCS.PHASECHK.TRANS64 P0, [R0+URZ+0x1c8], R2 ;  /* 0x0001c802000085a7 */ /* 0x000f2400080010ff */
[----:B----4-:R-:W-:Y:S05]  /*98f0*/  @!P0 BRA `(.L_x_222) ;  /* 0xfffffffc00f08947 */ /* 0x010fea000383ffff */
[----:B------:R-:W-:Y:S05]  /*9900*/  BRA `(.L_x_111) ;  /* 0xffffffb800ec7947 */ /* 0x000fea000383ffff */
.L_x_115:
[----:B------:R-:W-:Y:S07]  /*9910*/  MOV R0, UR7 ;  /* 0x0000000700007c02 */ /* 0x000fee0008000f00 */
.L_x_223:
[----:B-1----:R1:W2:Y:S02]  /*9920*/  SYNCS.PHASECHK.TRANS64.TRYWAIT P0, [R0+URZ+0x1b0], R14 ;  /* 0x0001b00e000075a7 */ /* 0x0022a400080011ff */
[----:B--2---:R-:W-:Y:S05]  /*9930*/  @!P0 NANOSLEEP.SYNCS 0x989680 ;  /* 0x009896800000895d */ /* 0x004fea0003900000 */
[----:B------:R-:W2:Y:S02]  /*9940*/  @!P0 SYNCS.PHASECHK.TRANS64 P0, [R0+URZ+0x1b0], R14 ;  /* 0x0001b00e000085a7 */ /* 0x000ea400080010ff */
[----:B--2---:R-:W-:Y:S05]  /*9950*/  @!P0 BRA `(.L_x_223) ;  /* 0xfffffffc00f08947 */ /* 0x004fea000383ffff */
[----:B------:R-:W-:Y:S05]  /*9960*/  BRA `(.L_x_224) ;  /* 0xffffffbc00647947 */ /* 0x000fea000383ffff */
.L_x_116:
[----:B------:R-:W-:Y:S07]  /*9970*/  MOV R0, UR7 ;  /* 0x0000000700007c02 */ /* 0x000fee0008000f00 */
.L_x_225:
[----:B-1----:R1:W2:Y:S02]  /*9980*/  SYNCS.PHASECHK.TRANS64.TRYWAIT P0, [R0+URZ+0x1b8], R14 ;  /* 0x0001b80e000075a7 */ /* 0x0022a400080011ff */
[----:B--2---:R-:W-:Y:S05]  /*9990*/  @!P0 NANOSLEEP.SYNCS 0x989680 ;  /* 0x009896800000895d */ /* 0x004fea0003900000 */
[----:B------:R-:W2:Y:S02]  /*99a0*/  @!P0 SYNCS.PHASECHK.TRANS64 P0, [R0+URZ+0x1b8], R14 ;  /* 0x0001b80e000085a7 */ /* 0x000ea400080010ff */
[----:B--2---:R-:W-:Y:S05]  /*99b0*/  @!P0 BRA `(.L_x_225) ;  /* 0xfffffffc00f08947 */ /* 0x004fea000383ffff */
[----:B------:R-:W-:Y:S05]  /*99c0*/  BRA `(.L_x_226) ;  /* 0xffffffbc00fc7947 */ /* 0x000fea000383ffff */
.L_x_118:
[----:B------:R-:W-:-:S07]  /*99d0*/  MOV R0, UR7 ;  /* 0x0000000700007c02 */ /* 0x000fce0008000f00 */
.L_x_227:
[----:B-1----:R1:W4:Y:S02]  /*99e0*/  SYNCS.PHASECHK.TRANS64.TRYWAIT P0, [R0+URZ+0x1b0], R2 ;  /* 0x0001b002000075a7 */ /* 0x00232400080011ff */
[----:B----4-:R-:W-:Y:S05]  /*99f0*/  @!P0 NANOSLEEP.SYNCS 0x989680 ;  /* 0x009896800000895d */ /* 0x010fea0003900000 */
[----:B------:R-:W4:Y:S02]  /*9a00*/  @!P0 SYNCS.PHASECHK.TRANS64 P0, [R0+URZ+0x1b0], R2 ;  /* 0x0001b002000085a7 */ /* 0x000f2400080010ff */
[----:B----4-:R-:W-:Y:S05]  /*9a10*/  @!P0 BRA `(.L_x_227) ;  /* 0xfffffffc00f08947 */ /* 0x010fea000383ffff */
[----:B------:R-:W-:Y:S05]  /*9a20*/  BRA `(.L_x_228) ;  /* 0xffffffc000847947 */ /* 0x000fea000383ffff */
.L_x_120:
[----:B--2---:R2:W3:Y:S02]  /*9a30*/  SYNCS.PHASECHK.TRANS64.TRYWAIT P0, [R0+URZ+0x1d0], R2 ;  /* 0x0001d002000075a7 */ /* 0x0044e400080011ff */
[----:B---3--:R-:W-:Y:S05]  /*9a40*/  @!P0 NANOSLEEP.SYNCS 0x989680 ;  /* 0x009896800000895d */ /* 0x008fea0003900000 */
[----:B------:R-:W3:Y:S02]  /*9a50*/  @!P0 SYNCS.PHASECHK.TRANS64 P0, [R0+URZ+0x1d0], R2 ;  /* 0x0001d002000085a7 */ /* 0x000ee400080010ff */
[----:B---3--:R-:W-:Y:S05]  /*9a60*/  @!P0 BRA `(.L_x_120) ;  /* 0xfffffffc00f08947 */ /* 0x008fea000383ffff */
[----:B------:R-:W-:Y:S05]  /*9a70*/  BRA `(.L_x_229) ;  /* 0xffffffc400507947 */ /* 0x000fea000383ffff */
.L_x_132:
[----:B-1----:R1:W4:Y:S02]  /*9a80*/  SYNCS.PHASECHK.TRANS64.TRYWAIT P1, [R0+URZ+0x1a0], R3 ;  /* 0x0001a003000075a7 */ /* 0x00232400080211ff */
[----:B----4-:R-:W-:Y:S05]  /*9a90*/  @!P1 NANOSLEEP.SYNCS 0x989680 ;  /* 0x009896800000995d */ /* 0x010fea0003900000 */
[----:B------:R-:W4:Y:S02]  /*9aa0*/  @!P1 SYNCS.PHASECHK.TRANS64 P1, [R0+URZ+0x1a0], R3 ;  /* 0x0001a003000095a7 */ /* 0x000f2400080210ff */
[----:B----4-:R-:W-:Y:S05]  /*9ab0*/  @!P1 BRA `(.L_x_132) ;  /* 0xfffffffc00f09947 */ /* 0x010fea000383ffff */
[----:B------:R-:W-:Y:S05]  /*9ac0*/  BRA `(.L_x_131) ;  /* 0xffffffd0007c7947 */ /* 0x000fea000383ffff */
.L_x_134:
[----:B--2---:R2:W4:Y:S02]  /*9ad0*/  SYNCS.PHASECHK.TRANS64.TRYWAIT P0, [R113+URZ+0x1f0], R5 ;  /* 0x0001f005710075a7 */ /* 0x00452400080011ff */
[----:B----4-:R-:W-:Y:S05]  /*9ae0*/  @!P0 NANOSLEEP.SYNCS 0x989680 ;  /* 0x009896800000895d */ /* 0x010fea0003900000 */
[----:B------:R-:W4:Y:S02]  /*9af0*/  @!P0 SYNCS.PHASECHK.TRANS64 P0, [R113+URZ+0x1f0], R5 ;  /* 0x0001f005710085a7 */ /* 0x000f2400080010ff */
[----:B----4-:R-:W-:Y:S05]  /*9b00*/  @!P0 BRA `(.L_x_134) ;  /* 0xfffffffc00f08947 */ /* 0x010fea000383ffff */
[----:B------:R-:W-:Y:S05]  /*9b10*/  BRA `(.L_x_133) ;  /* 0xffffffd000d07947 */ /* 0x000fea000383ffff */
.L_x_142:
[----:B--2---:R2:W3:Y:S02]  /*9b20*/  SYNCS.PHASECHK.TRANS64.TRYWAIT P0, [R2+URZ+0x1a0], R0 ;  /* 0x0001a000020075a7 */ /* 0x0044e400080011ff */
[----:B---3--:R-:W-:Y:S05]  /*9b30*/  @!P0 NANOSLEEP.SYNCS 0x989680 ;  /* 0x009896800000895d */ /* 0x008fea0003900000 */
[----:B------:R-:W3:Y:S02]  /*9b40*/  @!P0 SYNCS.PHASECHK.TRANS64 P0, [R2+URZ+0x1a0], R0 ;  /* 0x0001a000020085a7 */ /* 0x000ee400080010ff */
[----:B---3--:R-:W-:Y:S05]  /*9b50*/  @!P0 BRA `(.L_x_142) ;  /* 0xfffffffc00f08947 */ /* 0x008fea000383ffff */
[----:B------:R-:W-:Y:S05]  /*9b60*/  BRA `(.L_x_141) ;  /* 0xffffffdc00d47947 */ /* 0x000fea000383ffff */
        .weak           $__internal_0_$__cuda_sm10x_tcgen05_guardrail_trap_col_being_dealloced_not_returned_by_alloc
        .type           $__internal_0_$__cuda_sm10x_tcgen05_guardrail_trap_col_being_dealloced_not_returned_by_alloc,@function
        .size           $__internal_0_$__cuda_sm10x_tcgen05_guardrail_trap_col_being_dealloced_not_returned_by_alloc,($__internal_1_$__cuda_sm10x_tcgen05_guardrail_trap_phase_invalid_during_alloc - $__internal_0_$__cuda_sm10x_tcgen05_guardrail_trap_col_being_dealloced_not_returned_by_alloc)
$__internal_0_$__cuda_sm10x_tcgen05_guardrail_trap_col_being_dealloced_not_returned_by_alloc:
[----:B------:R-:W-:Y:S05]  /*9b70*/  BPT.TRAP 0x1 ;  /* 0x000000040000795c */ /* 0x000fea0000300000 */
[----:B------:R-:W-:-:S04]  /*9b80*/  HFMA2 R3, -RZ, RZ, 0, 0 ;  /* 0x00000000ff037431 */ /* 0x000fc800000001ff */
[----:B------:R-:W-:Y:S05]  /*9b90*/  RET.REL.NODEC R2 `(_ZN7cutlass13device_kernelINS_4gemm6kernel13GemmUniversalIN4cute5tupleIJiiiiEEENS1_10collective13CollectiveMmaINS1_35MainloopSm100TmaUmmaWarpSpecializedILi26ELi2ELi4ENS5_IJNS4_1CILi2EEENSA_ILi1EEESC_EEEEENS5_IJNSA_ILi128EEESF_NSA_ILi64EEEEEENS_12float_e4m3_tENS5_IJlSC_lEEESI_SJ_NS4_8TiledMMAINS4_8MMA_AtomIJNS4_10MMA_TraitsINS4_25SM100_MMA_F8F6F4_2x1SM_SSEJSI_SI_fSF_SF_NS4_17integral_constantINS4_4UMMA5MajorELSQ_0EEESR_NSO_INSP_7ScaleInELSS_0EEEST_EEEEEENS4_6LayoutINS5_IJSC_SC_SC_EEENS5_IJNSA_ILi0EEESY_SY_EEEEENS5_IJNS4_10UnderscoreES11_S11_EEEEENS4_18SM100_TMA_2SM_LOADENS4_14ComposedLayoutINS4_7SwizzleILi2ELi4ELi3EEENS4_18smem_ptr_flag_bitsILi8EEENSW_INS5_IJNSA_ILi8EEESG_EEENS5_IJSG_SC_EEEEEEEvNS4_8identityES14_S1E_vS1F_EENS_8epilogue10collective18CollectiveEpilogueINS1H_23Sm100TmaWarpSpecializedILi2ELi2ELi32ELb0ELb0EEEJNS5_IJSG_SF_SG_EEENS5_IJNSW_ISG_SC_EENSW_INS5_IJNSA_ILi32EEESB_EEENS5_IJSC_SG_EEEEEEEESI_SJ_SI_SJ_NS1H_6fusion15FusionCallbacksIS1L_NS1T_13LinCombEltActINS1H_6thread4ReLuESI_fSI_fLNS_15FloatRoundStyleE2EEES1M_S1S_JEEENS4_5SM1004TMEM4LOAD26SM100_TMEM_LOAD_32dp32b32xENS4_13SM90_TMA_LOADENS15_INS16_ILi1ELi4ELi3EEES19_NSW_INS5_IJS1A_S1O_EEENS5_IJS1O_SC_EEEEEEENS4_39AutoVectorizingCopyWithAssumedAlignmentILi128EEENS4_14SM90_TMA_STOREES2A_S2C_S2C_EEEvvEEEEvNT_6ParamsE) ;  /* 0xffffff6402187950 */ /* 0x000fea0003c3ffff */
        .weak           $__internal_1_$__cuda_sm10x_tcgen05_guardrail_trap_phase_invalid_during_alloc
        .type           $__internal_1_$__cuda_sm10x_tcgen05_guardrail_trap_phase_invalid_during_alloc,@function
        .size           $__internal_1_$__cuda_sm10x_tcgen05_guardrail_trap_phase_invalid_during_alloc,($__internal_2_$__cuda_sm10x_tcgen05_guardrail_trap_unallocated_columns_being_dealloced - $__internal_1_$__cuda_sm10x_tcgen05_guardrail_trap_phase_invalid_during_alloc)
$__internal_1_$__cuda_sm10x_tcgen05_guardrail_trap_phase_invalid_during_alloc:
[----:B------:R-:W-:Y:S05]  /*9ba0*/  BPT.TRAP 0x1 ;  /* 0x000000040000795c */ /* 0x000fea0000300000 */
[----:B------:R-:W-:-:S04]  /*9bb0*/  MOV R3, 0x0 ;  /* 0x0000000000037802 */ /* 0x000fc80000000f00 */
[----:B------:R-:W-:Y:S05]  /*9bc0*/  RET.REL.NODEC R2 `(_ZN7cutlass13device_kernelINS_4gemm6kernel13GemmUniversalIN4cute5tupleIJiiiiEEENS1_10collective13CollectiveMmaINS1_35MainloopSm100TmaUmmaWarpSpecializedILi26ELi2ELi4ENS5_IJNS4_1CILi2EEENSA_ILi1EEESC_EEEEENS5_IJNSA_ILi128EEESF_NSA_ILi64EEEEEENS_12float_e4m3_tENS5_IJlSC_lEEESI_SJ_NS4_8TiledMMAINS4_8MMA_AtomIJNS4_10MMA_TraitsINS4_25SM100_MMA_F8F6F4_2x1SM_SSEJSI_SI_fSF_SF_NS4_17integral_constantINS4_4UMMA5MajorELSQ_0EEESR_NSO_INSP_7ScaleInELSS_0EEEST_EEEEEENS4_6LayoutINS5_IJSC_SC_SC_EEENS5_IJNSA_ILi0EEESY_SY_EEEEENS5_IJNS4_10UnderscoreES11_S11_EEEEENS4_18SM100_TMA_2SM_LOADENS4_14ComposedLayoutINS4_7SwizzleILi2ELi4ELi3EEENS4_18smem_ptr_flag_bitsILi8EEENSW_INS5_IJNSA_ILi8EEESG_EEENS5_IJSG_SC_EEEEEEEvNS4_8identityES14_S1E_vS1F_EENS_8epilogue10collective18CollectiveEpilogueINS1H_23Sm100TmaWarpSpecializedILi2ELi2ELi32ELb0ELb0EEEJNS5_IJSG_SF_SG_EEENS5_IJNSW_ISG_SC_EENSW_INS5_IJNSA_ILi32EEESB_EEENS5_IJSC_SG_EEEEEEEESI_SJ_SI_SJ_NS1H_6fusion15FusionCallbacksIS1L_NS1T_13LinCombEltActINS1H_6thread4ReLuESI_fSI_fLNS_15FloatRoundStyleE2EEES1M_S1S_JEEENS4_5SM1004TMEM4LOAD26SM100_TMEM_LOAD_32dp32b32xENS4_13SM90_TMA_LOADENS15_INS16_ILi1ELi4ELi3EEES19_NSW_INS5_IJS1A_S1O_EEENS5_IJS1O_SC_EEEEEEENS4_39AutoVectorizingCopyWithAssumedAlignmentILi128EEENS4_14SM90_TMA_STOREES2A_S2C_S2C_EEEvvEEEEvNT_6ParamsE) ;  /* 0xffffff64020c7950 */ /* 0x000fea0003c3ffff */
        .weak           $__internal_2_$__cuda_sm10x_tcgen05_guardrail_trap_unallocated_columns_being_dealloced
        .type           $__internal_2_$__cuda_sm10x_tcgen05_guardrail_trap_unallocated_columns_being_dealloced,@function
        .size           $__internal_2_$__cuda_sm10x_tcgen05_guardrail_trap_unallocated_columns_being_dealloced,(.L_x_231 - $__internal_2_$__cuda_sm10x_tcgen05_guardrail_trap_unallocated_columns_being_dealloced)
$__internal_2_$__cuda_sm10x_tcgen05_guardrail_trap_unallocated_columns_being_dealloced:
[----:B------:R-:W-:Y:S05]  /*9bd0*/  BPT.TRAP 0x1 ;  /* 0x000000040000795c */ /* 0x000fea0000300000 */
[----:B------:R-:W-:-:S04]  /*9be0*/  HFMA2 R3, -RZ, RZ, 0, 0 ;  /* 0x00000000ff037431 */ /* 0x000fc800000001ff */
[----:B------:R-:W-:Y:S05]  /*9bf0*/  RET.REL.NODEC R2 `(_ZN7cutlass13device_kernelINS_4gemm6kernel13GemmUniversalIN4cute5tupleIJiiiiEEENS1_10collective13CollectiveMmaINS1_35MainloopSm100TmaUmmaWarpSpecializedILi26ELi2ELi4ENS5_IJNS4_1CILi2EEENSA_ILi1EEESC_EEEEENS5_IJNSA_ILi128EEESF_NSA_ILi64EEEEEENS_12float_e4m3_tENS5_IJlSC_lEEESI_SJ_NS4_8TiledMMAINS4_8MMA_AtomIJNS4_10MMA_TraitsINS4_25SM100_MMA_F8F6F4_2x1SM_SSEJSI_SI_fSF_SF_NS4_17integral_constantINS4_4UMMA5MajorELSQ_0EEESR_NSO_INSP_7ScaleInELSS_0EEEST_EEEEEENS4_6LayoutINS5_IJSC_SC_SC_EEENS5_IJNSA_ILi0EEESY_SY_EEEEENS5_IJNS4_10UnderscoreES11_S11_EEEEENS4_18SM100_TMA_2SM_LOADENS4_14ComposedLayoutINS4_7SwizzleILi2ELi4ELi3EEENS4_18smem_ptr_flag_bitsILi8EEENSW_INS5_IJNSA_ILi8EEESG_EEENS5_IJSG_SC_EEEEEEEvNS4_8identityES14_S1E_vS1F_EENS_8epilogue10collective18CollectiveEpilogueINS1H_23Sm100TmaWarpSpecializedILi2ELi2ELi32ELb0ELb0EEEJNS5_IJSG_SF_SG_EEENS5_IJNSW_ISG_SC_EENSW_INS5_IJNSA_ILi32EEESB_EEENS5_IJSC_SG_EEEEEEEESI_SJ_SI_SJ_NS1H_6fusion15FusionCallbacksIS1L_NS1T_13LinCombEltActINS1H_6thread4ReLuESI_fSI_fLNS_15FloatRoundStyleE2EEES1M_S1S_JEEENS4_5SM1004TMEM4LOAD26SM100_TMEM_LOAD_32dp32b32xENS4_13SM90_TMA_LOADENS15_INS16_ILi1ELi4ELi3EEES19_NSW_INS5_IJS1A_S1O_EEENS5_IJS1O_SC_EEEEEEENS4_39AutoVectorizingCopyWithAssumedAlignmentILi128EEENS4_14SM90_TMA_STOREES2A_S2C_S2C_EEEvvEEEEvNT_6ParamsE) ;  /* 0xffffff6402007950 */ /* 0x000fea0003c3ffff */
.L_x_230:
[----:B------:R-:W-:-:S00]  /*9c00*/  BRA `(.L_x_230) ;  /* 0xfffffffc00fc7947 */ /* 0x000fc0000383ffff */
[----:B------:R-:W-:-:S00]  /*9c10*/  NOP ;  /* 0x0000000000007918 */ /* 0x000fc00000000000 */
        /* <DEDUP_REMOVED lines=14> */
.L_x_231:


//--------------------- .nv.global.init           --------------------------
	.section	.nv.global.init,"aw",@progbits
.nv.global.init:
	.type		$str$27,@object
	.size		$str$27,($str$28 - $str$27)
$str$27:
        /*0000*/ 	.byte	0x28, 0x61, 0x64, 0x64, 0x72, 0x65, 0x73, 0x73, 0x20, 0x26, 0x20, 0x6d, 0x61, 0x73, 0x6b, 0x29
        /*0010*/ 	.byte	0x20, 0x3d, 0x3d, 0x20, 0x30, 0x00
	.type		$str$28,@object
	.size		$str$28,($str$26 - $str$28)
$str$28:
        /*0016*/ 	.byte	0x2f, 0x74, 0x6d, 0x70, 0x2f, 0x63, 0x75, 0x74, 0x6c, 0x61, 0x73, 0x73, 0x5f, 0x73, 0x77, 0x65
        /*0026*/ 	.byte	0x65, 0x70, 0x5f, 0x73, 0x72, 0x63, 0x2f, 0x69, 0x6e, 0x63, 0x6c, 0x75, 0x64, 0x65, 0x2f, 0x63
        /*0036*/ 	.byte	0x75, 0x74, 0x65, 0x2f, 0x70, 0x6f, 0x69, 0x6e, 0x74, 0x65, 0x72, 0x5f, 0x66, 0x6c, 0x61, 0x67
        /*0046*/ 	.byte	0x67, 0x65, 0x64, 0x2e, 0x68, 0x70, 0x70, 0x00
	.type		$str$26,@object
	.size		$str$26,($str$25 - $str$26)
$str$26:
        /*004e*/ 	.byte	0x2f, 0x74, 0x6d, 0x70, 0x2f, 0x63, 0x75, 0x74, 0x6c, 0x61, 0x73, 0x73, 0x5f, 0x73, 0x77, 0x65
        /*005e*/ 	.byte	0x65, 0x70, 0x5f, 0x73, 0x72, 0x63, 0x2f, 0x69, 0x6e, 0x63, 0x6c, 0x75, 0x64, 0x65, 0x2f, 0x63
        /*006e*/ 	.byte	0x75, 0x74, 0x65, 0x2f, 0x61, 0x74, 0x6f, 0x6d, 0x2f, 0x63, 0x6f, 0x70, 0x79, 0x5f, 0x74, 0x72
        /*007e*/ 	.byte	0x61, 0x69, 0x74, 0x73, 0x5f, 0x73, 0x6d, 0x31, 0x30, 0x30, 0x2e, 0x68, 0x70, 0x70, 0x00
	.type		$str$25,@object
	.size		$str$25,(__unnamed_1 - $str$25)
$str$25:
        /*008d*/ 	.byte	0x28, 0x28, 0x75, 0x69, 0x6e, 0x74, 0x33, 0x32, 0x5f, 0x74, 0x28, 0x74, 0x68, 0x72, 0x65, 0x61
        /*009d*/ 	.byte	0x64, 0x49, 0x64, 0x78, 0x2e, 0x78, 0x29, 0x20, 0x2f, 0x20, 0x33, 0x32, 0x29, 0x20, 0x25, 0x20
        /*00ad*/ 	.byte	0x34, 0x29, 0x20, 0x3d, 0x3d, 0x20, 0x28, 0x28, 0x28, 0x74, 0x6d, 0x65, 0x6d, 0x5f, 0x61, 0x64
        /*00bd*/ 	.byte	0x64, 0x72, 0x20, 0x3e, 0x3e, 0x20, 0x31, 0x36, 0x29, 0x20, 0x2f, 0x20, 0x33, 0x32, 0x29, 0x20
        /*00cd*/ 	.byte	0x25, 0x20, 0x34, 0x29, 0x00
	.type		__unnamed_1,@object
	.size		__unnamed_1,(__unnamed_2 - __unnamed_1)
__unnamed_1:
        /*00d2*/ 	.byte	0x61, 0x75, 0x74, 0x6f, 0x20, 0x63, 0x75, 0x74, 0x65, 0x3a, 0x3a, 0x61, 0x73, 0x5f, 0x70, 0x6f
        /* <DEDUP_REMOVED lines=24> */
        /*0262*/ 	.byte	0x3a, 0x3a, 0x43, 0x3c, 0x34, 0x30, 0x39, 0x36, 0x3e, 0x3e, 0x3e, 0x3e, 0x5d, 0x00
	.type		__unnamed_2,@object
	.size		__unnamed_2,(.L_2 - __unnamed_2)
__unnamed_2:
        /* <DEDUP_REMOVED lines=40> */
        /*04f0*/ 	.byte	0x74, 0x65, 0x3a, 0x3a, 0x43, 0x3c, 0x30, 0x3e, 0x3e, 0x3e, 0x3e, 0x5d, 0x00
.L_2:


//--------------------- .nv.shared._ZN7cutlass13device_kernelINS_4gemm6kernel13GemmUniversalIN4cute5tupleIJiiiiEEENS1_10collective13CollectiveMmaINS1_35MainloopSm100TmaUmmaWarpSpecializedILi26ELi2ELi4ENS5_IJNS4_1CILi2EEENSA_ILi1EEESC_EEEEENS5_IJNSA_ILi128EEESF_NSA_ILi64EEEEEENS_12float_e4m3_tENS5_IJlSC_lEEESI_SJ_NS4_8TiledMMAINS4_8MMA_AtomIJNS4_10MMA_TraitsINS4_25SM100_MMA_F8F6F4_2x1SM_SSEJSI_SI_fSF_SF_NS4_17integral_constantINS4_4UMMA5MajorELSQ_0EEESR_NSO_INSP_7ScaleInELSS_0EEEST_EEEEEENS4_6LayoutINS5_IJSC_SC_SC_EEENS5_IJNSA_ILi0EEESY_SY_EEEEENS5_IJNS4_10UnderscoreES11_S11_EEEEENS4_18SM100_TMA_2SM_LOADENS4_14ComposedLayoutINS4_7SwizzleILi2ELi4ELi3EEENS4_18smem_ptr_flag_bitsILi8EEENSW_INS5_IJNSA_ILi8EEESG_EEENS5_IJSG_SC_EEEEEEEvNS4_8identityES14_S1E_vS1F_EENS_8epilogue10collective18CollectiveEpilogueINS1H_23Sm100TmaWarpSpecializedILi2ELi2ELi32ELb0ELb0EEEJNS5_IJSG_SF_SG_EEENS5_IJNSW_ISG_SC_EENSW_INS5_IJNSA_ILi32EEESB_EEENS5_IJSC_SG_EEEEEEEESI_SJ_SI_SJ_NS1H_6fusion15FusionCallbacksIS1L_NS1T_13LinCombEltActINS1H_6thread4ReLuESI_fSI_fLNS_15FloatRoundStyleE2EEES1M_S1S_JEEENS4_5SM1004TMEM4LOAD26SM100_TMEM_LOAD_32dp32b32xENS4_13SM90_TMA_LOADENS15_INS16_ILi1ELi4ELi3EEES19_NSW_INS5_IJS1A_S1O_EEENS5_IJS1O_SC_EEEEEEENS4_39AutoVectorizingCopyWithAssumedAlignmentILi128EEENS4_14SM90_TMA_STOREES2A_S2C_S2C_EEEvvEEEEvNT_6ParamsE --------------------------
	.section	.nv.shared._ZN7cutlass13device_kernelINS_4gemm6kernel13GemmUniversalIN4cute5tupleIJiiiiEEENS1_10collective13CollectiveMmaINS1_35MainloopSm100TmaUmmaWarpSpecializedILi26ELi2ELi4ENS5_IJNS4_1CILi2EEENSA_ILi1EEESC_EEEEENS5_IJNSA_ILi128EEESF_NSA_ILi64EEEEEENS_12float_e4m3_tENS5_IJlSC_lEEESI_SJ_NS4_8TiledMMAINS4_8MMA_AtomIJNS4_10MMA_TraitsINS4_25SM100_MMA_F8F6F4_2x1SM_SSEJSI_SI_fSF_SF_NS4_17integral_constantINS4_4UMMA5MajorELSQ_0EEESR_NSO_INSP_7ScaleInELSS_0EEEST_EEEEEENS4_6LayoutINS5_IJSC_SC_SC_EEENS5_IJNSA_ILi0EEESY_SY_EEEEENS5_IJNS4_10UnderscoreES11_S11_EEEEENS4_18SM100_TMA_2SM_LOADENS4_14ComposedLayoutINS4_7SwizzleILi2ELi4ELi3EEENS4_18smem_ptr_flag_bitsILi8EEENSW_INS5_IJNSA_ILi8EEESG_EEENS5_IJSG_SC_EEEEEEEvNS4_8identityES14_S1E_vS1F_EENS_8epilogue10collective18CollectiveEpilogueINS1H_23Sm100TmaWarpSpecializedILi2ELi2ELi32ELb0ELb0EEEJNS5_IJSG_SF_SG_EEENS5_IJNSW_ISG_SC_EENSW_INS5_IJNSA_ILi32EEESB_EEENS5_IJSC_SG_EEEEEEEESI_SJ_SI_SJ_NS1H_6fusion15FusionCallbacksIS1L_NS1T_13LinCombEltActINS1H_6thread4ReLuESI_fSI_fLNS_15FloatRoundStyleE2EEES1M_S1S_JEEENS4_5SM1004TMEM4LOAD26SM100_TMEM_LOAD_32dp32b32xENS4_13SM90_TMA_LOADENS15_INS16_ILi1ELi4ELi3EEES19_NSW_INS5_IJS1A_S1O_EEENS5_IJS1O_SC_EEEEEEENS4_39AutoVectorizingCopyWithAssumedAlignmentILi128EEENS4_14SM90_TMA_STOREES2A_S2C_S2C_EEEvvEEEEvNT_6ParamsE,"aw",@nobits
	.sectionflags	@""
	.align	16
	.zero		1024


//--------------------- .nv.shared.reserved.0     --------------------------
	.section	.nv.shared.reserved.0,"aw",@nobits
	.weak		__nv_reservedSMEM_offset_0_alias
	.size		__nv_reservedSMEM_offset_0_alias, 0, 64
	.other		__nv_reservedSMEM_offset_0_alias,@"STO_CUDA_RESERVED_SHARED STV_DEFAULT"
__nv_reservedSMEM_offset_0_alias:
	.zero		0
.nv.shared.reserved.0:
	.zero		64
	.weak		__nv_reservedSMEM_tcgen05_partition
	.type		__nv_reservedSMEM_tcgen05_partition,@object
	.size		__nv_reservedSMEM_tcgen05_partition,(.L_0 - __nv_reservedSMEM_tcgen05_partition)
__nv_reservedSMEM_tcgen05_partition:
	.zero		32
.L_0:


//--------------------- .nv.global                --------------------------
	.section	.nv.global,"aw",@nobits
.nv.global:
	.type		_ZN39_INTERNAL_5ef7d8b5_4_k_cu_0ad1eca1_30424cute1_E,@object
	.size		_ZN39_INTERNAL_5ef7d8b5_4_k_cu_0ad1eca1_30424cute1_E,(_ZN39_INTERNAL_5ef7d8b5_4_k_cu_0ad1eca1_30424cuda3std3__45__cpo6cbeginE - _ZN39_INTERNAL_5ef7d8b5_4_k_cu_0ad1eca1_30424cute1_E)
_ZN39_INTERNAL_5ef7d8b5_4_k_cu_0ad1eca1_30424cute1_E:
	.zero		1
	.type		_ZN39_INTERNAL_5ef7d8b5_4_k_cu_0ad1eca1_30424cuda3std3__45__cpo6cbeginE,@object
	.size		_ZN39_INTERNAL_5ef7d8b5_4_k_cu_0ad1eca1_30424cuda3std3__45__cpo6cbeginE,(_ZN39_INTERNAL_5ef7d8b5_4_k_cu_0ad1eca1_30424cuda3std3__48in_placeE - _ZN39_INTERNAL_5ef7d8b5_4_k_cu_0ad1eca1_30424cuda3std3__45__cpo6cbeginE)
_ZN39_INTERNAL_5ef7d8b5_4_k_cu_0ad1eca1_30424cuda3std3__45__cpo6cbeginE:
	.zero		1
	.type		_ZN39_INTERNAL_5ef7d8b5_4_k_cu_0ad1eca1_30424cuda3std3__48in_placeE,@object
	.size		_ZN39_INTERNAL_5ef7d8b5_4_k_cu_0ad1eca1_30424cuda3std3__48in_placeE,(_ZN39_INTERNAL_5ef7d8b5_4_k_cu_0ad1eca1_30424cuda3std6ranges3__45__cpo9iter_moveE - _ZN39_INTERNAL_5ef7d8b5_4_k_cu_0ad1eca1_30424cuda3std3__48in_placeE)
_ZN39_INTERNAL_5ef7d8b5_4_k_cu_0ad1eca1_30424cuda3std3__48in_placeE:
	.zero		1
	.type		_ZN39_INTERNAL_5ef7d8b5_4_k_cu_0ad1eca1_30424cuda3std6ranges3__45__cpo9iter_moveE,@object
	.size		_ZN39_INTERNAL_5ef7d8b5_4_k_cu_0ad1eca1_30424cuda3std6ranges3__45__cpo9iter_moveE,(_ZN39_INTERNAL_5ef7d8b5_4_k_cu_0ad1eca1_30424cuda3std3__45__cpo5beginE - _ZN39_INTERNAL_5ef7d8b5_4_k_cu_0ad1eca1_30424cuda3std6ranges3__45__cpo9iter_moveE)
_ZN39_INTERNAL_5ef7d8b5_4_k_cu_0ad1eca1_30424cuda3std6ranges3__45__cpo9iter_moveE:
	.zero		1
	.type		_ZN39_INTERNAL_5ef7d8b5_4_k_cu_0ad1eca1_30424cuda3std3__45__cpo5beginE,@object
	.size		_ZN39_INTERNAL_5ef7d8b5_4_k_cu_0ad1eca1_30424cuda3std3__45__cpo5beginE,(_ZN39_INTERNAL_5ef7d8b5_4_k_cu_0ad1eca1_30424cuda3std3__441_GLOBAL__N__5ef7d8b5_4_k_cu_0ad1eca1_30426ignoreE - _ZN39_INTERNAL_5ef7d8b5_4_k_cu_0ad1eca1_30424cuda3std3__45__cpo5beginE)
_ZN39_INTERNAL_5ef7d8b5_4_k_cu_0ad1eca1_30424cuda3std3__45__cpo5beginE:
	.zero		1
	.type		_ZN39_INTERNAL_5ef7d8b5_4_k_cu_0ad1eca1_30424cuda3std3__441_GLOBAL__N__5ef7d8b5_4_k_cu_0ad1eca1_30426ignoreE,@object
	.size		_ZN39_INTERNAL_5ef7d8b5_4_k_cu_0ad1eca1_30424cuda3std3__441_GLOBAL__N__5ef7d8b5_4_k_cu_0ad1eca1_30426ignoreE,(_ZN39_INTERNAL_5ef7d8b5_4_k_cu_0ad1eca1_30424cute7productE - _ZN39_INTERNAL_5ef7d8b5_4_k_cu_0ad1eca1_30424cuda3std3__441_GLOBAL__N__5ef7d8b5_4_k_cu_0ad1eca1_30426ignoreE)
_ZN39_INTERNAL_5ef7d8b5_4_k_cu_0ad1eca1_30424cuda3std3__441_GLOBAL__N__5ef7d8b5_4_k_cu_0ad1eca1_30426ignoreE:
	.zero		1
	.type		_ZN39_INTERNAL_5ef7d8b5_4_k_cu_0ad1eca1_30424cute7productE,@object
	.size		_ZN39_INTERNAL_5ef7d8b5_4_k_cu_0ad1eca1_30424cute7productE,(_ZN39_INTERNAL_5ef7d8b5_4_k_cu_0ad1eca1_30424cuda3std3__45__cpo3endE - _ZN39_INTERNAL_5ef7d8b5_4_k_cu_0ad1eca1_30424cute7productE)
_ZN39_INTERNAL_5ef7d8b5_4_k_cu_0ad1eca1_30424cute7productE:
	.zero		1
	.type		_ZN39_INTERNAL_5ef7d8b5_4_k_cu_0ad1eca1_30424cuda3std3__45__cpo3endE,@object
	.size		_ZN39_INTERNAL_5ef7d8b5_4_k_cu_0ad1eca1_30424cuda3std3__45__cpo3endE,(_ZN39_INTERNAL_5ef7d8b5_4_k_cu_0ad1eca1_30424cuda3std3__419piecewise_constructE - _ZN39_INTERNAL_5ef7d8b5_4_k_cu_0ad1eca1_30424cuda3std3__45__cpo3endE)
_ZN39_INTERNAL_5ef7d8b5_4_k_cu_0ad1eca1_30424cuda3std3__45__cpo3endE:
	.zero		1
	.type		_ZN39_INTERNAL_5ef7d8b5_4_k_cu_0ad1eca1_30424cuda3std3__419piecewise_constructE,@object
	.size		_ZN39_INTERNAL_5ef7d8b5_4_k_cu_0ad1eca1_30424cuda3std3__419piecewise_constructE,(_ZN39_INTERNAL_5ef7d8b5_4_k_cu_0ad1eca1_30424cuda3std3__45__cpo4cendE - _ZN39_INTERNAL_5ef7d8b5_4_k_cu_0ad1eca1_30424cuda3std3__419piecewise_constructE)
_ZN39_INTERNAL_5ef7d8b5_4_k_cu_0ad1eca1_30424cuda3std3__419piecewise_constructE:
	.zero		1
	.type		_ZN39_INTERNAL_5ef7d8b5_4_k_cu_0ad1eca1_30424cuda3std3__45__cpo4cendE,@object
	.size		_ZN39_INTERNAL_5ef7d8b5_4_k_cu_0ad1eca1_30424cuda3std3__45__cpo4cendE,(_ZN39_INTERNAL_5ef7d8b5_4_k_cu_0ad1eca1_30424cuda3std6ranges3__45__cpo4swapE - _ZN39_INTERNAL_5ef7d8b5_4_k_cu_0ad1eca1_30424cuda3std3__45__cpo4cendE)
_ZN39_INTERNAL_5ef7d8b5_4_k_cu_0ad1eca1_30424cuda3std3__45__cpo4cendE:
	.zero		1
	.type		_ZN39_INTERNAL_5ef7d8b5_4_k_cu_0ad1eca1_30424cuda3std6ranges3__45__cpo4swapE,@object
	.size		_ZN39_INTERNAL_5ef7d8b5_4_k_cu_0ad1eca1_30424cuda3std6ranges3__45__cpo4swapE,(.L_10 - _ZN39_INTERNAL_5ef7d8b5_4_k_cu_0ad1eca1_30424cuda3std6ranges3__45__cpo4swapE)
_ZN39_INTERNAL_5ef7d8b5_4_k_cu_0ad1eca1_30424cuda3std6ranges3__45__cpo4swapE:
	.zero		1
.L_10:


//--------------------- .nv.constant0._ZN7cutlass13device_kernelINS_4gemm6kernel13GemmUniversalIN4cute5tupleIJiiiiEEENS1_10collective13CollectiveMmaINS1_35MainloopSm100TmaUmmaWarpSpecializedILi26ELi2ELi4ENS5_IJNS4_1CILi2EEENSA_ILi1EEESC_EEEEENS5_IJNSA_ILi128EEESF_NSA_ILi64EEEEEENS_12float_e4m3_tENS5_IJlSC_lEEESI_SJ_NS4_8TiledMMAINS4_8MMA_AtomIJNS4_10MMA_TraitsINS4_25SM100_MMA_F8F6F4_2x1SM_SSEJSI_SI_fSF_SF_NS4_17integral_constantINS4_4UMMA5MajorELSQ_0EEESR_NSO_INSP_7ScaleInELSS_0EEEST_EEEEEENS4_6LayoutINS5_IJSC_SC_SC_EEENS5_IJNSA_ILi0EEESY_SY_EEEEENS5_IJNS4_10UnderscoreES11_S11_EEEEENS4_18SM100_TMA_2SM_LOADENS4_14ComposedLayoutINS4_7SwizzleILi2ELi4ELi3EEENS4_18smem_ptr_flag_bitsILi8EEENSW_INS5_IJNSA_ILi8EEESG_EEENS5_IJSG_SC_EEEEEEEvNS4_8identityES14_S1E_vS1F_EENS_8epilogue10collective18CollectiveEpilogueINS1H_23Sm100TmaWarpSpecializedILi2ELi2ELi32ELb0ELb0EEEJNS5_IJSG_SF_SG_EEENS5_IJNSW_ISG_SC_EENSW_INS5_IJNSA_ILi32EEESB_EEENS5_IJSC_SG_EEEEEEEESI_SJ_SI_SJ_NS1H_6fusion15FusionCallbacksIS1L_NS1T_13LinCombEltActINS1H_6thread4ReLuESI_fSI_fLNS_15FloatRoundStyleE2EEES1M_S1S_JEEENS4_5SM1004TMEM4LOAD26SM100_TMEM_LOAD_32dp32b32xENS4_13SM90_TMA_LOADENS15_INS16_ILi1ELi4ELi3EEES19_NSW_INS5_IJS1A_S1O_EEENS5_IJS1O_SC_EEEEEEENS4_39AutoVectorizingCopyWithAssumedAlignmentILi128EEENS4_14SM90_TMA_STOREES2A_S2C_S2C_EEEvvEEEEvNT_6ParamsE --------------------------
	.section	.nv.constant0._ZN7cutlass13device_kernelINS_4gemm6kernel13GemmUniversalIN4cute5tupleIJiiiiEEENS1_10collective13CollectiveMmaINS1_35MainloopSm100TmaUmmaWarpSpecializedILi26ELi2ELi4ENS5_IJNS4_1CILi2EEENSA_ILi1EEESC_EEEEENS5_IJNSA_ILi128EEESF_NSA_ILi64EEEEEENS_12float_e4m3_tENS5_IJlSC_lEEESI_SJ_NS4_8TiledMMAINS4_8MMA_AtomIJNS4_10MMA_TraitsINS4_25SM100_MMA_F8F6F4_2x1SM_SSEJSI_SI_fSF_SF_NS4_17integral_constantINS4_4UMMA5MajorELSQ_0EEESR_NSO_INSP_7ScaleInELSS_0EEEST_EEEEEENS4_6LayoutINS5_IJSC_SC_SC_EEENS5_IJNSA_ILi0EEESY_SY_EEEEENS5_IJNS4_10UnderscoreES11_S11_EEEEENS4_18SM100_TMA_2SM_LOADENS4_14ComposedLayoutINS4_7SwizzleILi2ELi4ELi3EEENS4_18smem_ptr_flag_bitsILi8EEENSW_INS5_IJNSA_ILi8EEESG_EEENS5_IJSG_SC_EEEEEEEvNS4_8identityES14_S1E_vS1F_EENS_8epilogue10collective18CollectiveEpilogueINS1H_23Sm100TmaWarpSpecializedILi2ELi2ELi32ELb0ELb0EEEJNS5_IJSG_SF_SG_EEENS5_IJNSW_ISG_SC_EENSW_INS5_IJNSA_ILi32EEESB_EEENS5_IJSC_SG_EEEEEEEESI_SJ_SI_SJ_NS1H_6fusion15FusionCallbacksIS1L_NS1T_13LinCombEltActINS1H_6thread4ReLuESI_fSI_fLNS_15FloatRoundStyleE2EEES1M_S1S_JEEENS4_5SM1004TMEM4LOAD26SM100_TMEM_LOAD_32dp32b32xENS4_13SM90_TMA_LOADENS15_INS16_ILi1ELi4ELi3EEES19_NSW_INS5_IJS1A_S1O_EEENS5_IJS1O_SC_EEEEEEENS4_39AutoVectorizingCopyWithAssumedAlignmentILi128EEENS4_14SM90_TMA_STOREES2A_S2C_S2C_EEEvvEEEEvNT_6ParamsE,"a",@progbits
	.sectionflags	@""
	.align	4
.nv.constant0._ZN7cutlass13device_kernelINS_4gemm6kernel13GemmUniversalIN4cute5tupleIJiiiiEEENS1_10collective13CollectiveMmaINS1_35MainloopSm100TmaUmmaWarpSpecializedILi26ELi2ELi4ENS5_IJNS4_1CILi2EEENSA_ILi1EEESC_EEEEENS5_IJNSA_ILi128EEESF_NSA_ILi64EEEEEENS_12float_e4m3_tENS5_IJlSC_lEEESI_SJ_NS4_8TiledMMAINS4_8MMA_AtomIJNS4_10MMA_TraitsINS4_25SM100_MMA_F8F6F4_2x1SM_SSEJSI_SI_fSF_SF_NS4_17integral_constantINS4_4UMMA5MajorELSQ_0EEESR_NSO_INSP_7ScaleInELSS_0EEEST_EEEEEENS4_6LayoutINS5_IJSC_SC_SC_EEENS5_IJNSA_ILi0EEESY_SY_EEEEENS5_IJNS4_10UnderscoreES11_S11_EEEEENS4_18SM100_TMA_2SM_LOADENS4_14ComposedLayoutINS4_7SwizzleILi2ELi4ELi3EEENS4_18smem_ptr_flag_bitsILi8EEENSW_INS5_IJNSA_ILi8EEESG_EEENS5_IJSG_SC_EEEEEEEvNS4_8identityES14_S1E_vS1F_EENS_8epilogue10collective18CollectiveEpilogueINS1H_23Sm100TmaWarpSpecializedILi2ELi2ELi32ELb0ELb0EEEJNS5_IJSG_SF_SG_EEENS5_IJNSW_ISG_SC_EENSW_INS5_IJNSA_ILi32EEESB_EEENS5_IJSC_SG_EEEEEEEESI_SJ_SI_SJ_NS1H_6fusion15FusionCallbacksIS1L_NS1T_13LinCombEltActINS1H_6thread4ReLuESI_fSI_fLNS_15FloatRoundStyleE2EEES1M_S1S_JEEENS4_5SM1004TMEM4LOAD26SM100_TMEM_LOAD_32dp32b32xENS4_13SM90_TMA_LOADENS15_INS16_ILi1ELi4ELi3EEES19_NSW_INS5_IJS1A_S1O_EEENS5_IJS1O_SC_EEEEEEENS4_39AutoVectorizingCopyWithAssumedAlignmentILi128EEENS4_14SM90_TMA_STOREES2A_S2C_S2C_EEEvvEEEEvNT_6ParamsE:
	.zero		2944


//--------------------- SYMBOLS --------------------------

	.type		.nv.reservedSmem.offset0,@object
	.size		.nv.reservedSmem.offset0,0x4
	.type		.nv.reservedSmem.cap,@object
	.size		.nv.reservedSmem.cap,0x4
	.type		__assertfail,@function
